//
// Generated by NVIDIA NVVM Compiler
//
// Compiler Build ID: CL-36424714
// Cuda compilation tools, release 13.0, V13.0.88
// Based on NVVM 20.0.0
//

.version 9.0
.target sm_100
.address_size 64

	// .globl	_Z5ZcalcPKfPfifii
.const .align 4 .b8 s_H[324];
.extern .shared .align 16 .b8 Memory[];

.visible .entry _Z5ZcalcPKfPfifii(
	.param .u64 .ptr .align 1 _Z5ZcalcPKfPfifii_param_0,
	.param .u64 .ptr .align 1 _Z5ZcalcPKfPfifii_param_1,
	.param .u32 _Z5ZcalcPKfPfifii_param_2,
	.param .f32 _Z5ZcalcPKfPfifii_param_3,
	.param .u32 _Z5ZcalcPKfPfifii_param_4,
	.param .u32 _Z5ZcalcPKfPfifii_param_5
)
{
	.reg .pred 	%p<37>;
	.reg .b32 	%r<218>;
	.reg .b32 	%f<191>;
	.reg .b64 	%rd<39>;

	ld.param.u64 	%rd7, [_Z5ZcalcPKfPfifii_param_0];
	ld.param.u64 	%rd8, [_Z5ZcalcPKfPfifii_param_1];
	ld.param.u32 	%r81, [_Z5ZcalcPKfPfifii_param_2];
	ld.param.f32 	%f37, [_Z5ZcalcPKfPfifii_param_3];
	ld.param.u32 	%r82, [_Z5ZcalcPKfPfifii_param_4];
	ld.param.u32 	%r83, [_Z5ZcalcPKfPfifii_param_5];
	cvta.to.global.u64 	%rd1, %rd7;
	cvta.to.global.u64 	%rd9, %rd8;
	mov.u32 	%r1, %ntid.x;
	mov.u32 	%r84, %ctaid.x;
	mov.u32 	%r2, %tid.x;
	mad.lo.s32 	%r3, %r1, %r84, %r2;
	mov.u32 	%r4, %ntid.y;
	mov.u32 	%r85, %ctaid.y;
	mov.u32 	%r5, %tid.y;
	mad.lo.s32 	%r86, %r4, %r85, %r5;
	add.s32 	%r7, %r81, -1;
	shr.u32 	%r87, %r7, 31;
	add.s32 	%r88, %r7, %r87;
	shr.s32 	%r8, %r88, 1;
	add.s32 	%r9, %r7, %r1;
	mul.lo.s32 	%r89, %r9, %r9;
	shl.b32 	%r90, %r89, 2;
	mov.u32 	%r91, Memory;
	add.s32 	%r10, %r91, %r90;
	and.b32  	%r11, %r88, -2;
	sub.s32 	%r92, %r82, %r11;
	setp.ge.s32 	%p4, %r3, %r92;
	sub.s32 	%r93, %r83, %r11;
	setp.ge.s32 	%p5, %r86, %r93;
	or.pred  	%p1, %p4, %p5;
	add.s32 	%r95, %r8, %r86;
	add.s32 	%r96, %r8, %r3;
	mad.lo.s32 	%r97, %r95, %r82, %r96;
	mul.wide.s32 	%rd10, %r97, 4;
	add.s64 	%rd2, %rd9, %rd10;
	mov.f32 	%f172, 0f00000000;
	@%p1 bra 	$L__BB0_6;
	ld.global.f32 	%f172, [%rd2];
	mad.lo.s32 	%r98, %r82, %r86, %r3;
	mul.wide.s32 	%rd11, %r98, 4;
	add.s64 	%rd3, %rd1, %rd11;
	ld.global.f32 	%f39, [%rd3];
	mad.lo.s32 	%r99, %r9, %r5, %r2;
	shl.b32 	%r100, %r99, 2;
	add.s32 	%r12, %r10, %r100;
	st.shared.f32 	[%r12], %f39;
	sub.s32 	%r13, %r1, %r81;
	setp.le.u32 	%p6, %r2, %r13;
	@%p6 bra 	$L__BB0_3;
	mul.wide.s32 	%rd12, %r7, 4;
	add.s64 	%rd13, %rd3, %rd12;
	ld.global.f32 	%f40, [%rd13];
	shl.b32 	%r101, %r81, 2;
	add.s32 	%r102, %r12, %r101;
	st.shared.f32 	[%r102+-4], %f40;
$L__BB0_3:
	sub.s32 	%r103, %r4, %r81;
	setp.le.u32 	%p7, %r5, %r103;
	@%p7 bra 	$L__BB0_6;
	setp.le.u32 	%p8, %r2, %r13;
	add.s32 	%r104, %r7, %r86;
	mad.lo.s32 	%r105, %r82, %r104, %r3;
	mul.wide.s32 	%rd14, %r105, 4;
	add.s64 	%rd4, %rd1, %rd14;
	ld.global.f32 	%f41, [%rd4];
	add.s32 	%r106, %r7, %r5;
	mad.lo.s32 	%r107, %r106, %r9, %r2;
	shl.b32 	%r108, %r107, 2;
	add.s32 	%r14, %r10, %r108;
	st.shared.f32 	[%r14], %f41;
	@%p8 bra 	$L__BB0_6;
	mul.wide.s32 	%rd15, %r7, 4;
	add.s64 	%rd16, %rd4, %rd15;
	ld.global.f32 	%f42, [%rd16];
	shl.b32 	%r109, %r81, 2;
	add.s32 	%r110, %r14, %r109;
	st.shared.f32 	[%r110+-4], %f42;
$L__BB0_6:
	sub.s32 	%r111, %r82, %r81;
	setp.lt.s32 	%p9, %r111, 0;
	@%p9 bra 	$L__BB0_46;
	sub.s32 	%r15, %r9, %r8;
	setp.ge.s32 	%p2, %r8, %r15;
	neg.s32 	%r16, %r8;
	abs.s32 	%r17, %r8;
	add.s32 	%r18, %r8, %r17;
	add.s32 	%r113, %r18, 1;
	and.b32  	%r19, %r113, 7;
	add.s32 	%r20, %r19, -1;
	and.b32  	%r21, %r113, 3;
	add.s32 	%r114, %r81, %r1;
	not.b32 	%r115, %r11;
	add.s32 	%r116, %r114, %r115;
	sub.s32 	%r117, %r114, %r11;
	add.s32 	%r22, %r117, -2;
	and.b32  	%r23, %r18, 1;
	mov.f32 	%f43, 0f80000000;
	div.rn.f32 	%f44, %f43, %f37;
	fma.rn.f32 	%f45, %f44, 0f3BBB989D, 0f3F000000;
	cvt.sat.f32.f32 	%f46, %f45;
	mov.f32 	%f47, 0f4B400001;
	mov.f32 	%f48, 0f437C0000;
	fma.rm.f32 	%f49, %f46, %f48, %f47;
	add.f32 	%f50, %f49, 0fCB40007F;
	neg.f32 	%f51, %f50;
	fma.rn.f32 	%f52, %f44, 0f3FB8AA3B, %f51;
	fma.rn.f32 	%f3, %f44, 0f32A57060, %f52;
	mov.b32 	%r118, %f49;
	shl.b32 	%r119, %r118, 23;
	mov.b32 	%f4, %r119;
	and.b32  	%r24, %r116, 3;
	max.s32 	%r120, %r8, %r16;
	add.s32 	%r121, %r8, %r120;
	add.s32 	%r122, %r121, 1;
	and.b32  	%r123, %r122, -8;
	neg.s32 	%r25, %r123;
	shl.b32 	%r124, %r2, 2;
	add.s32 	%r126, %r124, %r91;
	add.s32 	%r26, %r126, 16;
	add.s32 	%r127, %r5, %r1;
	add.s32 	%r128, %r127, %r8;
	add.s32 	%r27, %r128, %r81;
	mov.b32 	%r194, 0;
	mov.u64 	%rd35, s_H;
	mul.wide.s32 	%rd19, %r7, 4;
$L__BB0_8:
	ld.param.u32 	%r192, [_Z5ZcalcPKfPfifii_param_5];
	sub.s32 	%r129, %r192, %r81;
	setp.lt.s32 	%p10, %r129, 0;
	@%p10 bra 	$L__BB0_45;
	mov.b32 	%r195, 0;
$L__BB0_10:
	bar.sync 	0;
	mov.pred 	%p36, -1;
	@%p1 bra 	$L__BB0_16;
	ld.param.u64 	%rd37, [_Z5ZcalcPKfPfifii_param_0];
	mov.u32 	%r30, %ntid.x;
	sub.s32 	%r131, %r30, %r81;
	setp.le.u32 	%p12, %r2, %r131;
	add.s32 	%r31, %r195, %r5;
	add.s32 	%r132, %r194, %r2;
	mad.lo.s32 	%r133, %r31, %r82, %r132;
	cvta.to.global.u64 	%rd17, %rd37;
	mul.wide.s32 	%rd18, %r133, 4;
	add.s64 	%rd5, %rd17, %rd18;
	ld.global.f32 	%f53, [%rd5];
	mad.lo.s32 	%r134, %r9, %r5, %r2;
	shl.b32 	%r135, %r134, 2;
	mov.u32 	%r136, Memory;
	add.s32 	%r32, %r136, %r135;
	st.shared.f32 	[%r32], %f53;
	@%p12 bra 	$L__BB0_13;
	add.s64 	%rd20, %rd5, %rd19;
	ld.global.f32 	%f54, [%rd20];
	shl.b32 	%r137, %r81, 2;
	add.s32 	%r138, %r32, %r137;
	st.shared.f32 	[%r138+-4], %f54;
$L__BB0_13:
	sub.s32 	%r139, %r4, %r81;
	setp.le.u32 	%p13, %r5, %r139;
	mov.pred 	%p36, %p2;
	@%p13 bra 	$L__BB0_16;
	ld.param.u64 	%rd38, [_Z5ZcalcPKfPfifii_param_0];
	setp.le.u32 	%p14, %r2, %r131;
	add.s32 	%r141, %r7, %r31;
	mad.lo.s32 	%r143, %r141, %r82, %r132;
	cvta.to.global.u64 	%rd21, %rd38;
	mul.wide.s32 	%rd22, %r143, 4;
	add.s64 	%rd6, %rd21, %rd22;
	ld.global.f32 	%f55, [%rd6];
	add.s32 	%r144, %r7, %r5;
	mad.lo.s32 	%r145, %r144, %r9, %r2;
	shl.b32 	%r146, %r145, 2;
	add.s32 	%r33, %r136, %r146;
	st.shared.f32 	[%r33], %f55;
	mov.pred 	%p36, %p2;
	@%p14 bra 	$L__BB0_16;
	add.s64 	%rd24, %rd6, %rd19;
	ld.global.f32 	%f56, [%rd24];
	shl.b32 	%r148, %r81, 2;
	add.s32 	%r149, %r33, %r148;
	st.shared.f32 	[%r149+-4], %f56;
	mov.pred 	%p36, %p2;
$L__BB0_16:
	bar.sync 	0;
	@%p36 bra 	$L__BB0_44;
	setp.lt.s32 	%p15, %r81, 0;
	mov.u32 	%r199, %r8;
	@%p15 bra 	$L__BB0_18;
	bra.uni 	$L__BB0_27;
$L__BB0_18:
	mov.u32 	%r196, %r8;
$L__BB0_19:
	setp.lt.s32 	%p27, %r8, %r15;
	@%p27 bra 	$L__BB0_21;
$L__BB0_20:
	add.s32 	%r196, %r196, 1;
	setp.eq.s32 	%p33, %r196, %r15;
	@%p33 bra 	$L__BB0_44;
	bra.uni 	$L__BB0_19;
$L__BB0_21:
	setp.eq.s32 	%p28, %r24, 0;
	mov.u32 	%r197, %r8;
	@%p28 bra 	$L__BB0_24;
	add.s32 	%r197, %r8, 1;
	setp.eq.s32 	%p29, %r24, 1;
	ex2.approx.ftz.f32 	%f161, %f3;
	mul.f32 	%f9, %f161, %f4;
	add.f32 	%f172, %f172, %f9;
	@%p29 bra 	$L__BB0_24;
	setp.eq.s32 	%p30, %r24, 2;
	add.f32 	%f162, %f172, %f9;
	add.f32 	%f163, %f162, %f9;
	selp.b32 	%r188, 2, 3, %p30;
	add.s32 	%r197, %r8, %r188;
	selp.f32 	%f172, %f162, %f163, %p30;
$L__BB0_24:
	setp.lt.u32 	%p31, %r22, 3;
	@%p31 bra 	$L__BB0_20;
	ex2.approx.ftz.f32 	%f164, %f3;
	mul.f32 	%f14, %f164, %f4;
$L__BB0_26:
	add.f32 	%f165, %f172, %f14;
	add.f32 	%f166, %f165, %f14;
	add.f32 	%f167, %f166, %f14;
	add.f32 	%f172, %f167, %f14;
	add.s32 	%r197, %r197, 4;
	setp.eq.s32 	%p32, %r197, %r15;
	@%p32 bra 	$L__BB0_20;
	bra.uni 	$L__BB0_26;
$L__BB0_27:
	setp.ge.s32 	%p16, %r8, %r15;
	@%p16 bra 	$L__BB0_43;
	add.s32 	%r42, %r16, %r199;
	mov.u32 	%r200, %r8;
$L__BB0_29:
	mov.b32 	%r217, 0;
	mov.f32 	%f186, 0f00000000;
	mov.u32 	%r201, %r16;
$L__BB0_30:
	mov.u32 	%r44, %r201;
	setp.lt.u32 	%p17, %r18, 7;
	add.s32 	%r152, %r8, %r5;
	add.s32 	%r153, %r152, %r44;
	add.s32 	%r154, %r8, %r2;
	mad.lo.s32 	%r46, %r153, %r9, %r154;
	add.s32 	%r155, %r44, %r200;
	mul.lo.s32 	%r47, %r155, %r9;
	add.s32 	%r48, %r47, %r199;
	mov.u32 	%r209, %r16;
	@%p17 bra 	$L__BB0_33;
	add.s32 	%r156, %r42, %r47;
	shl.b32 	%r157, %r156, 2;
	mov.u32 	%r158, Memory;
	add.s32 	%r159, %r158, %r157;
	add.s32 	%r204, %r159, 16;
	add.s32 	%r160, %r27, %r44;
	shl.b32 	%r161, %r160, 2;
	add.s32 	%r162, %r161, -4;
	mad.lo.s32 	%r203, %r9, %r162, %r26;
	mov.u32 	%r205, %r25;
	mov.u32 	%r209, %r16;
$L__BB0_32:
	.pragma "nounroll";
	mul.wide.s32 	%rd25, %r217, 4;
	add.s64 	%rd27, %rd35, %rd25;
	ld.shared.f32 	%f59, [%r203+-16];
	ld.shared.f32 	%f60, [%r204+-16];
	sub.f32 	%f61, %f59, %f60;
	ld.const.f32 	%f62, [%rd27];
	mul.f32 	%f63, %f61, %f62;
	fma.rn.f32 	%f64, %f63, %f63, %f186;
	ld.shared.f32 	%f65, [%r203+-12];
	ld.shared.f32 	%f66, [%r204+-12];
	sub.f32 	%f67, %f65, %f66;
	ld.const.f32 	%f68, [%rd27+4];
	mul.f32 	%f69, %f67, %f68;
	fma.rn.f32 	%f70, %f69, %f69, %f64;
	ld.shared.f32 	%f71, [%r203+-8];
	ld.shared.f32 	%f72, [%r204+-8];
	sub.f32 	%f73, %f71, %f72;
	ld.const.f32 	%f74, [%rd27+8];
	mul.f32 	%f75, %f73, %f74;
	fma.rn.f32 	%f76, %f75, %f75, %f70;
	ld.shared.f32 	%f77, [%r203+-4];
	ld.shared.f32 	%f78, [%r204+-4];
	sub.f32 	%f79, %f77, %f78;
	ld.const.f32 	%f80, [%rd27+12];
	mul.f32 	%f81, %f79, %f80;
	fma.rn.f32 	%f82, %f81, %f81, %f76;
	ld.shared.f32 	%f83, [%r203];
	ld.shared.f32 	%f84, [%r204];
	sub.f32 	%f85, %f83, %f84;
	ld.const.f32 	%f86, [%rd27+16];
	mul.f32 	%f87, %f85, %f86;
	fma.rn.f32 	%f88, %f87, %f87, %f82;
	ld.shared.f32 	%f89, [%r203+4];
	ld.shared.f32 	%f90, [%r204+4];
	sub.f32 	%f91, %f89, %f90;
	ld.const.f32 	%f92, [%rd27+20];
	mul.f32 	%f93, %f91, %f92;
	fma.rn.f32 	%f94, %f93, %f93, %f88;
	ld.shared.f32 	%f95, [%r203+8];
	ld.shared.f32 	%f96, [%r204+8];
	sub.f32 	%f97, %f95, %f96;
	ld.const.f32 	%f98, [%rd27+24];
	mul.f32 	%f99, %f97, %f98;
	fma.rn.f32 	%f100, %f99, %f99, %f94;
	ld.shared.f32 	%f101, [%r203+12];
	ld.shared.f32 	%f102, [%r204+12];
	sub.f32 	%f103, %f101, %f102;
	ld.const.f32 	%f104, [%rd27+28];
	mul.f32 	%f105, %f103, %f104;
	fma.rn.f32 	%f186, %f105, %f105, %f100;
	add.s32 	%r217, %r217, 8;
	add.s32 	%r209, %r209, 8;
	add.s32 	%r205, %r205, 8;
	add.s32 	%r204, %r204, 32;
	add.s32 	%r203, %r203, 32;
	setp.ne.s32 	%p18, %r205, 0;
	@%p18 bra 	$L__BB0_32;
$L__BB0_33:
	setp.eq.s32 	%p19, %r19, 0;
	@%p19 bra 	$L__BB0_41;
	setp.lt.u32 	%p20, %r20, 3;
	@%p20 bra 	$L__BB0_36;
	add.s32 	%r164, %r46, %r209;
	shl.b32 	%r165, %r164, 2;
	add.s32 	%r166, %r10, %r165;
	ld.shared.f32 	%f107, [%r166];
	add.s32 	%r167, %r48, %r209;
	shl.b32 	%r168, %r167, 2;
	mov.u32 	%r169, Memory;
	add.s32 	%r170, %r169, %r168;
	ld.shared.f32 	%f108, [%r170];
	sub.f32 	%f109, %f107, %f108;
	mul.wide.s32 	%rd28, %r217, 4;
	add.s64 	%rd30, %rd35, %rd28;
	ld.const.f32 	%f110, [%rd30];
	mul.f32 	%f111, %f109, %f110;
	fma.rn.f32 	%f112, %f111, %f111, %f186;
	ld.shared.f32 	%f113, [%r166+4];
	ld.shared.f32 	%f114, [%r170+4];
	sub.f32 	%f115, %f113, %f114;
	ld.const.f32 	%f116, [%rd30+4];
	mul.f32 	%f117, %f115, %f116;
	fma.rn.f32 	%f118, %f117, %f117, %f112;
	ld.shared.f32 	%f119, [%r166+8];
	ld.shared.f32 	%f120, [%r170+8];
	sub.f32 	%f121, %f119, %f120;
	ld.const.f32 	%f122, [%rd30+8];
	mul.f32 	%f123, %f121, %f122;
	fma.rn.f32 	%f124, %f123, %f123, %f118;
	ld.shared.f32 	%f125, [%r166+12];
	ld.shared.f32 	%f126, [%r170+12];
	sub.f32 	%f127, %f125, %f126;
	ld.const.f32 	%f128, [%rd30+12];
	mul.f32 	%f129, %f127, %f128;
	fma.rn.f32 	%f186, %f129, %f129, %f124;
	add.s32 	%r217, %r217, 4;
	add.s32 	%r209, %r209, 4;
$L__BB0_36:
	setp.eq.s32 	%p21, %r21, 0;
	@%p21 bra 	$L__BB0_41;
	setp.eq.s32 	%p22, %r21, 1;
	@%p22 bra 	$L__BB0_39;
	add.s32 	%r172, %r46, %r209;
	shl.b32 	%r173, %r172, 2;
	add.s32 	%r174, %r10, %r173;
	ld.shared.f32 	%f131, [%r174];
	add.s32 	%r175, %r48, %r209;
	shl.b32 	%r176, %r175, 2;
	mov.u32 	%r177, Memory;
	add.s32 	%r178, %r177, %r176;
	ld.shared.f32 	%f132, [%r178];
	sub.f32 	%f133, %f131, %f132;
	mul.wide.s32 	%rd31, %r217, 4;
	add.s64 	%rd33, %rd35, %rd31;
	ld.const.f32 	%f134, [%rd33];
	mul.f32 	%f135, %f133, %f134;
	fma.rn.f32 	%f136, %f135, %f135, %f186;
	ld.shared.f32 	%f137, [%r174+4];
	ld.shared.f32 	%f138, [%r178+4];
	sub.f32 	%f139, %f137, %f138;
	ld.const.f32 	%f140, [%rd33+4];
	mul.f32 	%f141, %f139, %f140;
	fma.rn.f32 	%f186, %f141, %f141, %f136;
	add.s32 	%r217, %r217, 2;
	add.s32 	%r209, %r209, 2;
$L__BB0_39:
	setp.ne.s32 	%p23, %r23, 0;
	@%p23 bra 	$L__BB0_41;
	add.s32 	%r179, %r46, %r209;
	shl.b32 	%r180, %r179, 2;
	add.s32 	%r181, %r10, %r180;
	ld.shared.f32 	%f142, [%r181];
	add.s32 	%r182, %r48, %r209;
	shl.b32 	%r183, %r182, 2;
	mov.u32 	%r184, Memory;
	add.s32 	%r185, %r184, %r183;
	ld.shared.f32 	%f143, [%r185];
	sub.f32 	%f144, %f142, %f143;
	mul.wide.s32 	%rd34, %r217, 4;
	add.s64 	%rd36, %rd35, %rd34;
	ld.const.f32 	%f145, [%rd36];
	mul.f32 	%f146, %f144, %f145;
	fma.rn.f32 	%f186, %f146, %f146, %f186;
	add.s32 	%r217, %r217, 1;
$L__BB0_41:
	add.s32 	%r201, %r44, 1;
	setp.ne.s32 	%p24, %r44, %r17;
	@%p24 bra 	$L__BB0_30;
	neg.f32 	%f147, %f186;
	div.rn.f32 	%f148, %f147, %f37;
	fma.rn.f32 	%f149, %f148, 0f3BBB989D, 0f3F000000;
	cvt.sat.f32.f32 	%f150, %f149;
	mov.f32 	%f151, 0f4B400001;
	mov.f32 	%f152, 0f437C0000;
	fma.rm.f32 	%f153, %f150, %f152, %f151;
	add.f32 	%f154, %f153, 0fCB40007F;
	neg.f32 	%f155, %f154;
	fma.rn.f32 	%f156, %f148, 0f3FB8AA3B, %f155;
	fma.rn.f32 	%f157, %f148, 0f32A57060, %f156;
	mov.b32 	%r186, %f153;
	shl.b32 	%r187, %r186, 23;
	mov.b32 	%f158, %r187;
	ex2.approx.ftz.f32 	%f159, %f157;
	fma.rn.f32 	%f172, %f159, %f158, %f172;
	add.s32 	%r200, %r200, 1;
	setp.ne.s32 	%p25, %r200, %r15;
	@%p25 bra 	$L__BB0_29;
$L__BB0_43:
	add.s32 	%r199, %r199, 1;
	setp.ne.s32 	%p26, %r199, %r15;
	@%p26 bra 	$L__BB0_27;
$L__BB0_44:
	ld.param.u32 	%r193, [_Z5ZcalcPKfPfifii_param_5];
	add.s32 	%r195, %r195, %r4;
	sub.s32 	%r189, %r193, %r81;
	setp.le.s32 	%p34, %r195, %r189;
	@%p34 bra 	$L__BB0_10;
$L__BB0_45:
	mov.u32 	%r190, %ntid.x;
	add.s32 	%r194, %r194, %r190;
	sub.s32 	%r191, %r82, %r81;
	setp.le.s32 	%p35, %r194, %r191;
	@%p35 bra 	$L__BB0_8;
$L__BB0_46:
	st.global.f32 	[%rd2], %f172;
	ret;

}
	// .globl	_Z5fCalcPKfS0_Pfifii
.visible .entry _Z5fCalcPKfS0_Pfifii(
	.param .u64 .ptr .align 1 _Z5fCalcPKfS0_Pfifii_param_0,
	.param .u64 .ptr .align 1 _Z5fCalcPKfS0_Pfifii_param_1,
	.param .u64 .ptr .align 1 _Z5fCalcPKfS0_Pfifii_param_2,
	.param .u32 _Z5fCalcPKfS0_Pfifii_param_3,
	.param .f32 _Z5fCalcPKfS0_Pfifii_param_4,
	.param .u32 _Z5fCalcPKfS0_Pfifii_param_5,
	.param .u32 _Z5fCalcPKfS0_Pfifii_param_6
)
{
	.reg .pred 	%p<36>;
	.reg .b32 	%r<259>;
	.reg .b32 	%f<236>;
	.reg .b64 	%rd<40>;

	ld.param.u64 	%rd6, [_Z5fCalcPKfS0_Pfifii_param_0];
	ld.param.u64 	%rd5, [_Z5fCalcPKfS0_Pfifii_param_1];
	ld.param.u64 	%rd7, [_Z5fCalcPKfS0_Pfifii_param_2];
	ld.param.u32 	%r95, [_Z5fCalcPKfS0_Pfifii_param_3];
	ld.param.f32 	%f43, [_Z5fCalcPKfS0_Pfifii_param_4];
	ld.param.u32 	%r96, [_Z5fCalcPKfS0_Pfifii_param_5];
	ld.param.u32 	%r97, [_Z5fCalcPKfS0_Pfifii_param_6];
	cvta.to.global.u64 	%rd1, %rd6;
	cvta.to.global.u64 	%rd2, %rd7;
	mov.u32 	%r1, %ntid.x;
	mov.u32 	%r98, %ctaid.x;
	mov.u32 	%r2, %tid.x;
	mad.lo.s32 	%r3, %r1, %r98, %r2;
	mov.u32 	%r4, %ntid.y;
	mov.u32 	%r99, %ctaid.y;
	mov.u32 	%r5, %tid.y;
	mad.lo.s32 	%r100, %r4, %r99, %r5;
	add.s32 	%r7, %r95, -1;
	shr.u32 	%r101, %r7, 31;
	add.s32 	%r102, %r7, %r101;
	shr.s32 	%r8, %r102, 1;
	add.s32 	%r9, %r7, %r1;
	mul.lo.s32 	%r103, %r9, %r9;
	shl.b32 	%r104, %r103, 2;
	mov.u32 	%r105, Memory;
	add.s32 	%r10, %r105, %r104;
	and.b32  	%r11, %r102, -2;
	sub.s32 	%r106, %r96, %r11;
	setp.lt.s32 	%p2, %r3, %r106;
	sub.s32 	%r107, %r97, %r11;
	setp.lt.s32 	%p3, %r100, %r107;
	and.pred  	%p1, %p2, %p3;
	mov.f32 	%f209, 0f00000000;
	not.pred 	%p4, %p1;
	mov.f32 	%f214, %f209;
	@%p4 bra 	$L__BB1_6;
	cvta.to.global.u64 	%rd8, %rd5;
	add.s32 	%r109, %r8, %r3;
	add.s32 	%r110, %r8, %r100;
	mad.lo.s32 	%r111, %r110, %r96, %r109;
	mul.wide.s32 	%rd9, %r111, 4;
	add.s64 	%rd10, %rd8, %rd9;
	ld.global.f32 	%f209, [%rd10];
	add.s64 	%rd11, %rd2, %rd9;
	ld.global.f32 	%f214, [%rd11];
	mad.lo.s32 	%r12, %r96, %r100, %r3;
	mul.wide.s32 	%rd12, %r12, 4;
	add.s64 	%rd13, %rd1, %rd12;
	ld.global.f32 	%f45, [%rd13];
	mad.lo.s32 	%r112, %r9, %r5, %r2;
	shl.b32 	%r113, %r112, 2;
	add.s32 	%r13, %r10, %r113;
	st.shared.f32 	[%r13], %f45;
	sub.s32 	%r14, %r1, %r95;
	setp.le.u32 	%p5, %r2, %r14;
	@%p5 bra 	$L__BB1_3;
	add.s32 	%r114, %r12, %r7;
	mul.wide.s32 	%rd14, %r114, 4;
	add.s64 	%rd15, %rd1, %rd14;
	ld.global.f32 	%f46, [%rd15];
	shl.b32 	%r115, %r95, 2;
	add.s32 	%r116, %r13, %r115;
	st.shared.f32 	[%r116+-4], %f46;
$L__BB1_3:
	sub.s32 	%r117, %r4, %r95;
	setp.le.u32 	%p6, %r5, %r117;
	@%p6 bra 	$L__BB1_6;
	setp.le.u32 	%p7, %r2, %r14;
	add.s32 	%r118, %r7, %r100;
	mad.lo.s32 	%r15, %r96, %r118, %r3;
	mul.wide.s32 	%rd16, %r15, 4;
	add.s64 	%rd17, %rd1, %rd16;
	ld.global.f32 	%f47, [%rd17];
	add.s32 	%r119, %r7, %r5;
	mad.lo.s32 	%r120, %r119, %r9, %r2;
	shl.b32 	%r121, %r120, 2;
	add.s32 	%r16, %r10, %r121;
	st.shared.f32 	[%r16], %f47;
	@%p7 bra 	$L__BB1_6;
	add.s32 	%r122, %r15, %r7;
	mul.wide.s32 	%rd18, %r122, 4;
	add.s64 	%rd19, %rd1, %rd18;
	ld.global.f32 	%f48, [%rd19];
	shl.b32 	%r123, %r95, 2;
	add.s32 	%r124, %r16, %r123;
	st.shared.f32 	[%r124+-4], %f48;
$L__BB1_6:
	sub.s32 	%r17, %r96, %r95;
	setp.lt.s32 	%p8, %r17, 0;
	@%p8 bra 	$L__BB1_49;
	sub.s32 	%r18, %r97, %r95;
	mad.lo.s32 	%r126, %r9, %r5, %r2;
	shl.b32 	%r127, %r126, 2;
	add.s32 	%r19, %r105, %r127;
	sub.s32 	%r20, %r1, %r95;
	sub.s32 	%r21, %r4, %r95;
	add.s32 	%r129, %r7, %r5;
	mad.lo.s32 	%r130, %r129, %r9, %r2;
	shl.b32 	%r131, %r130, 2;
	add.s32 	%r22, %r105, %r131;
	sub.s32 	%r23, %r9, %r8;
	neg.s32 	%r24, %r8;
	add.s32 	%r25, %r8, %r2;
	add.s32 	%r26, %r8, %r5;
	rcp.rn.f32 	%f5, %f209;
	abs.s32 	%r27, %r8;
	add.s32 	%r28, %r8, %r27;
	add.s32 	%r132, %r28, 1;
	and.b32  	%r29, %r132, 7;
	add.s32 	%r30, %r29, -1;
	and.b32  	%r31, %r132, 3;
	add.s32 	%r133, %r95, %r1;
	not.b32 	%r134, %r11;
	add.s32 	%r135, %r133, %r134;
	sub.s32 	%r136, %r133, %r11;
	add.s32 	%r32, %r136, -2;
	and.b32  	%r33, %r135, 7;
	and.b32  	%r34, %r135, 3;
	and.b32  	%r35, %r28, 1;
	mov.f32 	%f49, 0f80000000;
	div.rn.f32 	%f50, %f49, %f43;
	fma.rn.f32 	%f51, %f50, 0f3BBB989D, 0f3F000000;
	cvt.sat.f32.f32 	%f52, %f51;
	mov.f32 	%f53, 0f4B400001;
	mov.f32 	%f54, 0f437C0000;
	fma.rm.f32 	%f55, %f52, %f54, %f53;
	add.f32 	%f56, %f55, 0fCB40007F;
	neg.f32 	%f57, %f56;
	fma.rn.f32 	%f58, %f50, 0f3FB8AA3B, %f57;
	fma.rn.f32 	%f6, %f50, 0f32A57060, %f58;
	mov.b32 	%r137, %f55;
	shl.b32 	%r138, %r137, 23;
	mov.b32 	%f7, %r138;
	and.b32  	%r36, %r135, -8;
	and.b32  	%r37, %r135, 1;
	max.s32 	%r139, %r8, %r24;
	add.s32 	%r140, %r8, %r139;
	add.s32 	%r141, %r140, 1;
	and.b32  	%r142, %r141, -8;
	neg.s32 	%r38, %r142;
	shl.b32 	%r143, %r2, 2;
	add.s32 	%r144, %r143, %r105;
	add.s32 	%r39, %r144, 16;
	add.s32 	%r145, %r5, %r1;
	add.s32 	%r146, %r145, %r8;
	add.s32 	%r40, %r146, %r95;
	mov.b32 	%r232, 0;
	mul.wide.s32 	%rd21, %r7, 4;
	mov.u64 	%rd36, s_H;
$L__BB1_8:
	setp.lt.s32 	%p9, %r18, 0;
	@%p9 bra 	$L__BB1_48;
	mov.b32 	%r233, 0;
$L__BB1_10:
	bar.sync 	0;
	@%p4 bra 	$L__BB1_47;
	setp.le.u32 	%p11, %r2, %r20;
	add.s32 	%r43, %r233, %r5;
	add.s32 	%r148, %r232, %r2;
	mad.lo.s32 	%r149, %r43, %r96, %r148;
	mul.wide.s32 	%rd20, %r149, 4;
	add.s64 	%rd3, %rd1, %rd20;
	ld.global.f32 	%f59, [%rd3];
	st.shared.f32 	[%r19], %f59;
	@%p11 bra 	$L__BB1_13;
	add.s64 	%rd22, %rd3, %rd21;
	ld.global.f32 	%f60, [%rd22];
	shl.b32 	%r150, %r95, 2;
	add.s32 	%r151, %r19, %r150;
	st.shared.f32 	[%r151+-4], %f60;
$L__BB1_13:
	setp.le.u32 	%p12, %r5, %r21;
	@%p12 bra 	$L__BB1_16;
	add.s32 	%r152, %r7, %r43;
	mad.lo.s32 	%r154, %r152, %r96, %r148;
	mul.wide.s32 	%rd23, %r154, 4;
	add.s64 	%rd4, %rd1, %rd23;
	ld.global.f32 	%f61, [%rd4];
	st.shared.f32 	[%r22], %f61;
	@%p11 bra 	$L__BB1_16;
	add.s64 	%rd25, %rd4, %rd21;
	ld.global.f32 	%f62, [%rd25];
	shl.b32 	%r155, %r95, 2;
	add.s32 	%r156, %r22, %r155;
	st.shared.f32 	[%r156+-4], %f62;
$L__BB1_16:
	setp.ge.s32 	%p14, %r8, %r23;
	bar.sync 	0;
	@%p14 bra 	$L__BB1_47;
	setp.lt.s32 	%p15, %r95, 0;
	mov.u32 	%r240, %r8;
	@%p15 bra 	$L__BB1_18;
	bra.uni 	$L__BB1_31;
$L__BB1_18:
	mov.u32 	%r234, %r8;
$L__BB1_19:
	setp.lt.u32 	%p26, %r32, 7;
	mov.u32 	%r237, %r8;
	@%p26 bra 	$L__BB1_22;
	ex2.approx.ftz.f32 	%f170, %f6;
	mul.f32 	%f171, %f170, %f7;
	mul.f32 	%f12, %f5, %f171;
	mov.b32 	%r236, 0;
	mov.u32 	%r237, %r8;
$L__BB1_21:
	.pragma "nounroll";
	mad.lo.s32 	%r198, %r237, %r9, %r234;
	shl.b32 	%r199, %r198, 2;
	mov.u32 	%r200, Memory;
	add.s32 	%r201, %r200, %r199;
	ld.shared.f32 	%f172, [%r201];
	fma.rn.f32 	%f173, %f172, %f12, %f214;
	shl.b32 	%r202, %r9, 2;
	add.s32 	%r203, %r201, %r202;
	ld.shared.f32 	%f174, [%r203];
	fma.rn.f32 	%f175, %f174, %f12, %f173;
	add.s32 	%r204, %r203, %r202;
	ld.shared.f32 	%f176, [%r204];
	fma.rn.f32 	%f177, %f176, %f12, %f175;
	add.s32 	%r205, %r204, %r202;
	ld.shared.f32 	%f178, [%r205];
	fma.rn.f32 	%f179, %f178, %f12, %f177;
	add.s32 	%r206, %r205, %r202;
	ld.shared.f32 	%f180, [%r206];
	fma.rn.f32 	%f181, %f180, %f12, %f179;
	add.s32 	%r207, %r206, %r202;
	ld.shared.f32 	%f182, [%r207];
	fma.rn.f32 	%f183, %f182, %f12, %f181;
	add.s32 	%r208, %r207, %r202;
	ld.shared.f32 	%f184, [%r208];
	fma.rn.f32 	%f185, %f184, %f12, %f183;
	add.s32 	%r209, %r208, %r202;
	ld.shared.f32 	%f186, [%r209];
	fma.rn.f32 	%f214, %f186, %f12, %f185;
	add.s32 	%r237, %r237, 8;
	add.s32 	%r236, %r236, 8;
	setp.ne.s32 	%p27, %r236, %r36;
	@%p27 bra 	$L__BB1_21;
$L__BB1_22:
	setp.eq.s32 	%p28, %r33, 0;
	@%p28 bra 	$L__BB1_30;
	add.s32 	%r210, %r33, -1;
	setp.lt.u32 	%p29, %r210, 3;
	@%p29 bra 	$L__BB1_25;
	ex2.approx.ftz.f32 	%f188, %f6;
	mul.f32 	%f189, %f188, %f7;
	mul.f32 	%f190, %f5, %f189;
	mad.lo.s32 	%r211, %r237, %r9, %r234;
	shl.b32 	%r212, %r211, 2;
	mov.u32 	%r213, Memory;
	add.s32 	%r214, %r213, %r212;
	ld.shared.f32 	%f191, [%r214];
	fma.rn.f32 	%f192, %f191, %f190, %f214;
	shl.b32 	%r215, %r9, 2;
	add.s32 	%r216, %r214, %r215;
	ld.shared.f32 	%f193, [%r216];
	fma.rn.f32 	%f194, %f193, %f190, %f192;
	add.s32 	%r217, %r216, %r215;
	ld.shared.f32 	%f195, [%r217];
	fma.rn.f32 	%f196, %f195, %f190, %f194;
	add.s32 	%r218, %r217, %r215;
	ld.shared.f32 	%f197, [%r218];
	fma.rn.f32 	%f214, %f197, %f190, %f196;
	add.s32 	%r237, %r237, 4;
$L__BB1_25:
	setp.eq.s32 	%p30, %r34, 0;
	@%p30 bra 	$L__BB1_30;
	setp.eq.s32 	%p31, %r34, 1;
	@%p31 bra 	$L__BB1_28;
	ex2.approx.ftz.f32 	%f199, %f6;
	mul.f32 	%f200, %f199, %f7;
	mul.f32 	%f201, %f5, %f200;
	mad.lo.s32 	%r219, %r237, %r9, %r234;
	shl.b32 	%r220, %r219, 2;
	mov.u32 	%r221, Memory;
	add.s32 	%r222, %r221, %r220;
	ld.shared.f32 	%f202, [%r222];
	fma.rn.f32 	%f203, %f202, %f201, %f214;
	shl.b32 	%r223, %r9, 2;
	add.s32 	%r224, %r222, %r223;
	ld.shared.f32 	%f204, [%r224];
	fma.rn.f32 	%f214, %f204, %f201, %f203;
	add.s32 	%r237, %r237, 2;
$L__BB1_28:
	setp.eq.s32 	%p32, %r37, 0;
	@%p32 bra 	$L__BB1_30;
	ex2.approx.ftz.f32 	%f205, %f6;
	mul.f32 	%f206, %f205, %f7;
	mul.f32 	%f207, %f5, %f206;
	mad.lo.s32 	%r225, %r237, %r9, %r234;
	shl.b32 	%r226, %r225, 2;
	mov.u32 	%r227, Memory;
	add.s32 	%r228, %r227, %r226;
	ld.shared.f32 	%f208, [%r228];
	fma.rn.f32 	%f214, %f208, %f207, %f214;
$L__BB1_30:
	add.s32 	%r234, %r234, 1;
	setp.eq.s32 	%p33, %r234, %r23;
	@%p33 bra 	$L__BB1_47;
	bra.uni 	$L__BB1_19;
$L__BB1_31:
	add.s32 	%r56, %r24, %r240;
	mov.u32 	%r241, %r8;
$L__BB1_32:
	mov.b32 	%r258, 0;
	mov.f32 	%f232, 0f00000000;
	mov.u32 	%r243, %r24;
$L__BB1_33:
	mov.u32 	%r59, %r243;
	setp.lt.u32 	%p16, %r28, 7;
	add.s32 	%r159, %r26, %r59;
	mad.lo.s32 	%r60, %r159, %r9, %r25;
	add.s32 	%r160, %r59, %r241;
	mul.lo.s32 	%r61, %r160, %r9;
	add.s32 	%r62, %r61, %r240;
	mov.u32 	%r251, %r24;
	@%p16 bra 	$L__BB1_36;
	add.s32 	%r161, %r56, %r61;
	shl.b32 	%r162, %r161, 2;
	mov.u32 	%r163, Memory;
	add.s32 	%r164, %r163, %r162;
	add.s32 	%r245, %r164, 16;
	add.s32 	%r165, %r40, %r59;
	shl.b32 	%r166, %r165, 2;
	add.s32 	%r167, %r166, -4;
	mad.lo.s32 	%r244, %r9, %r167, %r39;
	mov.u32 	%r246, %r38;
	mov.u32 	%r251, %r24;
$L__BB1_35:
	.pragma "nounroll";
	ld.shared.f32 	%f65, [%r244+-16];
	ld.shared.f32 	%f66, [%r245+-16];
	sub.f32 	%f67, %f65, %f66;
	mul.wide.s32 	%rd26, %r258, 4;
	add.s64 	%rd28, %rd36, %rd26;
	ld.const.f32 	%f68, [%rd28];
	mul.f32 	%f69, %f67, %f68;
	fma.rn.f32 	%f70, %f69, %f69, %f232;
	ld.shared.f32 	%f71, [%r244+-12];
	ld.shared.f32 	%f72, [%r245+-12];
	sub.f32 	%f73, %f71, %f72;
	ld.const.f32 	%f74, [%rd28+4];
	mul.f32 	%f75, %f73, %f74;
	fma.rn.f32 	%f76, %f75, %f75, %f70;
	ld.shared.f32 	%f77, [%r244+-8];
	ld.shared.f32 	%f78, [%r245+-8];
	sub.f32 	%f79, %f77, %f78;
	ld.const.f32 	%f80, [%rd28+8];
	mul.f32 	%f81, %f79, %f80;
	fma.rn.f32 	%f82, %f81, %f81, %f76;
	ld.shared.f32 	%f83, [%r244+-4];
	ld.shared.f32 	%f84, [%r245+-4];
	sub.f32 	%f85, %f83, %f84;
	ld.const.f32 	%f86, [%rd28+12];
	mul.f32 	%f87, %f85, %f86;
	fma.rn.f32 	%f88, %f87, %f87, %f82;
	ld.shared.f32 	%f89, [%r244];
	ld.shared.f32 	%f90, [%r245];
	sub.f32 	%f91, %f89, %f90;
	ld.const.f32 	%f92, [%rd28+16];
	mul.f32 	%f93, %f91, %f92;
	fma.rn.f32 	%f94, %f93, %f93, %f88;
	ld.shared.f32 	%f95, [%r244+4];
	ld.shared.f32 	%f96, [%r245+4];
	sub.f32 	%f97, %f95, %f96;
	ld.const.f32 	%f98, [%rd28+20];
	mul.f32 	%f99, %f97, %f98;
	fma.rn.f32 	%f100, %f99, %f99, %f94;
	ld.shared.f32 	%f101, [%r244+8];
	ld.shared.f32 	%f102, [%r245+8];
	sub.f32 	%f103, %f101, %f102;
	ld.const.f32 	%f104, [%rd28+24];
	mul.f32 	%f105, %f103, %f104;
	fma.rn.f32 	%f106, %f105, %f105, %f100;
	ld.shared.f32 	%f107, [%r244+12];
	ld.shared.f32 	%f108, [%r245+12];
	sub.f32 	%f109, %f107, %f108;
	ld.const.f32 	%f110, [%rd28+28];
	mul.f32 	%f111, %f109, %f110;
	fma.rn.f32 	%f232, %f111, %f111, %f106;
	add.s32 	%r258, %r258, 8;
	add.s32 	%r251, %r251, 8;
	add.s32 	%r246, %r246, 8;
	add.s32 	%r245, %r245, 32;
	add.s32 	%r244, %r244, 32;
	setp.ne.s32 	%p17, %r246, 0;
	@%p17 bra 	$L__BB1_35;
$L__BB1_36:
	setp.eq.s32 	%p18, %r29, 0;
	@%p18 bra 	$L__BB1_44;
	setp.lt.u32 	%p19, %r30, 3;
	@%p19 bra 	$L__BB1_39;
	add.s32 	%r169, %r60, %r251;
	shl.b32 	%r170, %r169, 2;
	add.s32 	%r171, %r10, %r170;
	ld.shared.f32 	%f113, [%r171];
	add.s32 	%r172, %r62, %r251;
	shl.b32 	%r173, %r172, 2;
	mov.u32 	%r174, Memory;
	add.s32 	%r175, %r174, %r173;
	ld.shared.f32 	%f114, [%r175];
	sub.f32 	%f115, %f113, %f114;
	mul.wide.s32 	%rd29, %r258, 4;
	add.s64 	%rd31, %rd36, %rd29;
	ld.const.f32 	%f116, [%rd31];
	mul.f32 	%f117, %f115, %f116;
	fma.rn.f32 	%f118, %f117, %f117, %f232;
	ld.shared.f32 	%f119, [%r171+4];
	ld.shared.f32 	%f120, [%r175+4];
	sub.f32 	%f121, %f119, %f120;
	ld.const.f32 	%f122, [%rd31+4];
	mul.f32 	%f123, %f121, %f122;
	fma.rn.f32 	%f124, %f123, %f123, %f118;
	ld.shared.f32 	%f125, [%r171+8];
	ld.shared.f32 	%f126, [%r175+8];
	sub.f32 	%f127, %f125, %f126;
	ld.const.f32 	%f128, [%rd31+8];
	mul.f32 	%f129, %f127, %f128;
	fma.rn.f32 	%f130, %f129, %f129, %f124;
	ld.shared.f32 	%f131, [%r171+12];
	ld.shared.f32 	%f132, [%r175+12];
	sub.f32 	%f133, %f131, %f132;
	ld.const.f32 	%f134, [%rd31+12];
	mul.f32 	%f135, %f133, %f134;
	fma.rn.f32 	%f232, %f135, %f135, %f130;
	add.s32 	%r251, %r251, 4;
	add.s32 	%r258, %r258, 4;
$L__BB1_39:
	setp.eq.s32 	%p20, %r31, 0;
	@%p20 bra 	$L__BB1_44;
	setp.eq.s32 	%p21, %r31, 1;
	@%p21 bra 	$L__BB1_42;
	add.s32 	%r177, %r60, %r251;
	shl.b32 	%r178, %r177, 2;
	add.s32 	%r179, %r10, %r178;
	ld.shared.f32 	%f137, [%r179];
	add.s32 	%r180, %r62, %r251;
	shl.b32 	%r181, %r180, 2;
	mov.u32 	%r182, Memory;
	add.s32 	%r183, %r182, %r181;
	ld.shared.f32 	%f138, [%r183];
	sub.f32 	%f139, %f137, %f138;
	mul.wide.s32 	%rd32, %r258, 4;
	add.s64 	%rd34, %rd36, %rd32;
	ld.const.f32 	%f140, [%rd34];
	mul.f32 	%f141, %f139, %f140;
	fma.rn.f32 	%f142, %f141, %f141, %f232;
	ld.shared.f32 	%f143, [%r179+4];
	ld.shared.f32 	%f144, [%r183+4];
	sub.f32 	%f145, %f143, %f144;
	ld.const.f32 	%f146, [%rd34+4];
	mul.f32 	%f147, %f145, %f146;
	fma.rn.f32 	%f232, %f147, %f147, %f142;
	add.s32 	%r251, %r251, 2;
	add.s32 	%r258, %r258, 2;
$L__BB1_42:
	setp.ne.s32 	%p22, %r35, 0;
	@%p22 bra 	$L__BB1_44;
	add.s32 	%r184, %r60, %r251;
	shl.b32 	%r185, %r184, 2;
	add.s32 	%r186, %r10, %r185;
	ld.shared.f32 	%f148, [%r186];
	add.s32 	%r187, %r62, %r251;
	shl.b32 	%r188, %r187, 2;
	mov.u32 	%r189, Memory;
	add.s32 	%r190, %r189, %r188;
	ld.shared.f32 	%f149, [%r190];
	sub.f32 	%f150, %f148, %f149;
	mul.wide.s32 	%rd35, %r258, 4;
	add.s64 	%rd37, %rd36, %rd35;
	ld.const.f32 	%f151, [%rd37];
	mul.f32 	%f152, %f150, %f151;
	fma.rn.f32 	%f232, %f152, %f152, %f232;
	add.s32 	%r258, %r258, 1;
$L__BB1_44:
	add.s32 	%r243, %r59, 1;
	setp.ne.s32 	%p23, %r59, %r27;
	@%p23 bra 	$L__BB1_33;
	neg.f32 	%f153, %f232;
	div.rn.f32 	%f154, %f153, %f43;
	fma.rn.f32 	%f155, %f154, 0f3BBB989D, 0f3F000000;
	cvt.sat.f32.f32 	%f156, %f155;
	mov.f32 	%f157, 0f4B400001;
	mov.f32 	%f158, 0f437C0000;
	fma.rm.f32 	%f159, %f156, %f158, %f157;
	add.f32 	%f160, %f159, 0fCB40007F;
	neg.f32 	%f161, %f160;
	fma.rn.f32 	%f162, %f154, 0f3FB8AA3B, %f161;
	fma.rn.f32 	%f163, %f154, 0f32A57060, %f162;
	mov.b32 	%r191, %f159;
	shl.b32 	%r192, %r191, 23;
	mov.b32 	%f164, %r192;
	ex2.approx.ftz.f32 	%f165, %f163;
	mul.f32 	%f166, %f165, %f164;
	mul.f32 	%f167, %f5, %f166;
	mad.lo.s32 	%r193, %r241, %r9, %r240;
	shl.b32 	%r194, %r193, 2;
	mov.u32 	%r195, Memory;
	add.s32 	%r196, %r195, %r194;
	ld.shared.f32 	%f168, [%r196];
	fma.rn.f32 	%f214, %f168, %f167, %f214;
	add.s32 	%r241, %r241, 1;
	setp.ne.s32 	%p24, %r241, %r23;
	@%p24 bra 	$L__BB1_32;
	add.s32 	%r240, %r240, 1;
	setp.ne.s32 	%p25, %r240, %r23;
	@%p25 bra 	$L__BB1_31;
$L__BB1_47:
	add.s32 	%r233, %r233, %r4;
	setp.le.s32 	%p34, %r233, %r18;
	@%p34 bra 	$L__BB1_10;
$L__BB1_48:
	add.s32 	%r232, %r232, %r1;
	setp.le.s32 	%p35, %r232, %r17;
	@%p35 bra 	$L__BB1_8;
$L__BB1_49:
	add.s32 	%r229, %r8, %r3;
	add.s32 	%r230, %r8, %r100;
	mad.lo.s32 	%r231, %r230, %r96, %r229;
	mul.wide.s32 	%rd38, %r231, 4;
	add.s64 	%rd39, %rd2, %rd38;
	st.global.f32 	[%rd39], %f214;
	ret;

}


// ===== COMPILED SASS (sm_100) =====

	.target	sm_100

	.elftype	@"ET_EXEC"


//--------------------- .note.nv.tkinfo           --------------------------
	.section	.note.nv.tkinfo,"",@"SHT_NOTE"
	.sectionflags	@"SHF_NOTE_NV_TKINFO"
	.tkinfo
        /*0018*/ 	.word	0x00000002
        /*0030*/ 	.string	""
        /*0030*/ 	.string	"ptxas"
        /*0030*/ 	.string	"Cuda compilation tools, release 13.0, V13.0.88"
        /*0030*/ 	.string	"Build cuda_13.0.r13.0/compiler.36424714_0"
        /*0030*/ 	.string	"-arch sm_100 -m 64 "



//--------------------- .note.nv.cuinfo           --------------------------
	.section	.note.nv.cuinfo,"",@"SHT_NOTE"
	.sectionflags	@"SHF_NOTE_NV_CUINFO"
        /*0018*/ 	.short	0x0002
        /*001a*/ 	.short	0x0064
        /*001c*/ 	.short	0x0082
	.zero		2


//--------------------- .nv.info                  --------------------------
	.section	.nv.info,"",@"SHT_CUDA_INFO"
	.align	4


	//----- nvinfo : EIATTR_REGCOUNT
	.align		4
        /*0000*/ 	.byte	0x04, 0x2f
        /*0002*/ 	.short	(.L_2 - .L_1)
	.align		4
.L_1:
        /*0004*/ 	.word	index@(_Z5ZcalcPKfPfifii)
        /*0008*/ 	.word	0x00000020


	//----- nvinfo : EIATTR_FRAME_SIZE
	.align		4
.L_2:
        /*000c*/ 	.byte	0x04, 0x11
        /*000e*/ 	.short	(.L_4 - .L_3)
	.align		4
.L_3:
        /*0010*/ 	.word	index@($__internal_2_$__cuda_sm3x_div_rn_noftz_f32_slowpath)
        /*0014*/ 	.word	0x00000000


	//----- nvinfo : EIATTR_FRAME_SIZE
	.align		4
.L_4:
        /*0018*/ 	.byte	0x04, 0x11
        /*001a*/ 	.short	(.L_6 - .L_5)
	.align		4
.L_5:
        /*001c*/ 	.word	index@(_Z5ZcalcPKfPfifii)
        /*0020*/ 	.word	0x00000000


	//----- nvinfo : EIATTR_REGCOUNT
	.align		4
.L_6:
        /*0024*/ 	.byte	0x04, 0x2f
        /*0026*/ 	.short	(.L_8 - .L_7)
	.align		4
.L_7:
        /*0028*/ 	.word	index@(_Z5fCalcPKfS0_Pfifii)
        /*002c*/ 	.word	0x00000020


	//----- nvinfo : EIATTR_FRAME_SIZE
	.align		4
.L_8:
        /*0030*/ 	.byte	0x04, 0x11
        /*0032*/ 	.short	(.L_10 - .L_9)
	.align		4
.L_9:
        /*0034*/ 	.word	index@($__internal_1_$__cuda_sm3x_div_rn_noftz_f32_slowpath)
        /*0038*/ 	.word	0x00000000


	//----- nvinfo : EIATTR_FRAME_SIZE
	.align		4
.L_10:
        /*003c*/ 	.byte	0x04, 0x11
        /*003e*/ 	.short	(.L_12 - .L_11)
	.align		4
.L_11:
        /*0040*/ 	.word	index@($__internal_0_$__cuda_sm20_rcp_rn_f32_slowpath)
        /*0044*/ 	.word	0x00000000


	//----- nvinfo : EIATTR_FRAME_SIZE
	.align		4
.L_12:
        /*0048*/ 	.byte	0x04, 0x11
        /*004a*/ 	.short	(.L_14 - .L_13)
	.align		4
.L_13:
        /*004c*/ 	.word	index@(_Z5fCalcPKfS0_Pfifii)
        /*0050*/ 	.word	0x00000000


	//----- nvinfo : EIATTR_MIN_STACK_SIZE
	.align		4
.L_14:
        /*0054*/ 	.byte	0x04, 0x12
        /*0056*/ 	.short	(.L_16 - .L_15)
	.align		4
.L_15:
        /*0058*/ 	.word	index@(_Z5fCalcPKfS0_Pfifii)
        /*005c*/ 	.word	0x00000000


	//----- nvinfo : EIATTR_MIN_STACK_SIZE
	.align		4
.L_16:
        /*0060*/ 	.byte	0x04, 0x12
        /*0062*/ 	.short	(.L_18 - .L_17)
	.align		4
.L_17:
        /*0064*/ 	.word	index@(_Z5ZcalcPKfPfifii)
        /*0068*/ 	.word	0x00000000
.L_18:


//--------------------- .nv.compat                --------------------------
	.section	.nv.compat,"",@"SHT_CUDA_COMPAT_INFO"
	.align	4
        /*0000*/ 	.byte	0x02, 0x09, 0x00, 0x00, 0x02, 0x02, 0x01, 0x00, 0x02, 0x05, 0x05, 0x00, 0x03, 0x07, 0x01, 0x01
        /*0010*/ 	.byte	0x02, 0x03, 0x00, 0x00, 0x02, 0x06, 0x01, 0x00, 0x04, 0x0b, 0x08, 0x00, 0x01, 0x00, 0x00, 0x00
        /*0020*/ 	.byte	0x00, 0x00, 0x00, 0x00


//--------------------- .nv.info._Z5fCalcPKfS0_Pfifii --------------------------
	.section	.nv.info._Z5fCalcPKfS0_Pfifii,"",@"SHT_CUDA_INFO"
	.sectionflags	@""
	.align	4


	//----- nvinfo : EIATTR_CUDA_API_VERSION
	.align		4
        /*0000*/ 	.byte	0x04, 0x37
        /*0002*/ 	.short	(.L_20 - .L_19)
.L_19:
        /*0004*/ 	.word	0x00000082


	//----- nvinfo : EIATTR_KPARAM_INFO
	.align		4
.L_20:
        /*0008*/ 	.byte	0x04, 0x17
        /*000a*/ 	.short	(.L_22 - .L_21)
.L_21:
        /*000c*/ 	.word	0x00000000
        /*0010*/ 	.short	0x0006
        /*0012*/ 	.short	0x0024
        /*0014*/ 	.byte	0x00, 0xf0, 0x11, 0x00


	//----- nvinfo : EIATTR_KPARAM_INFO
	.align		4
.L_22:
        /*0018*/ 	.byte	0x04, 0x17
        /*001a*/ 	.short	(.L_24 - .L_23)
.L_23:
        /*001c*/ 	.word	0x00000000
        /*0020*/ 	.short	0x0005
        /*0022*/ 	.short	0x0020
        /*0024*/ 	.byte	0x00, 0xf0, 0x11, 0x00


	//----- nvinfo : EIATTR_KPARAM_INFO
	.align		4
.L_24:
        /*0028*/ 	.byte	0x04, 0x17
        /*002a*/ 	.short	(.L_26 - .L_25)
.L_25:
        /*002c*/ 	.word	0x00000000
        /*0030*/ 	.short	0x0004
        /*0032*/ 	.short	0x001c
        /*0034*/ 	.byte	0x00, 0xf0, 0x11, 0x00


	//----- nvinfo : EIATTR_KPARAM_INFO
	.align		4
.L_26:
        /*0038*/ 	.byte	0x04, 0x17
        /*003a*/ 	.short	(.L_28 - .L_27)
.L_27:
        /*003c*/ 	.word	0x00000000
        /*0040*/ 	.short	0x0003
        /*0042*/ 	.short	0x0018
        /*0044*/ 	.byte	0x00, 0xf0, 0x11, 0x00


	//----- nvinfo : EIATTR_KPARAM_INFO
	.align		4
.L_28:
        /*0048*/ 	.byte	0x04, 0x17
        /*004a*/ 	.short	(.L_30 - .L_29)
.L_29:
        /*004c*/ 	.word	0x00000000
        /*0050*/ 	.short	0x0002
        /*0052*/ 	.short	0x0010
        /*0054*/ 	.byte	0x00, 0xf5, 0x21, 0x00


	//----- nvinfo : EIATTR_KPARAM_INFO
	.align		4
.L_30:
        /*0058*/ 	.byte	0x04, 0x17
        /*005a*/ 	.short	(.L_32 - .L_31)
.L_31:
        /*005c*/ 	.word	0x00000000
        /*0060*/ 	.short	0x0001
        /*0062*/ 	.short	0x0008
        /*0064*/ 	.byte	0x00, 0xf5, 0x21, 0x00


	//----- nvinfo : EIATTR_KPARAM_INFO
	.align		4
.L_32:
        /*0068*/ 	.byte	0x04, 0x17
        /*006a*/ 	.short	(.L_34 - .L_33)
.L_33:
        /*006c*/ 	.word	0x00000000
        /*0070*/ 	.short	0x0000
        /*0072*/ 	.short	0x0000
        /*0074*/ 	.byte	0x00, 0xf5, 0x21, 0x00


	//----- nvinfo : EIATTR_SPARSE_MMA_MASK
	.align		4
.L_34:
        /*0078*/ 	.byte	0x03, 0x50
        /*007a*/ 	.short	0x0000


	//----- nvinfo : EIATTR_MAXREG_COUNT
	.align		4
        /*007c*/ 	.byte	0x03, 0x1b
        /*007e*/ 	.short	0x00ff


	//----- nvinfo : EIATTR_NUM_BARRIERS
	.align		4
        /*0080*/ 	.byte	0x02, 0x4c
        /*0082*/ 	.byte	0x01
	.zero		1


	//----- nvinfo : EIATTR_MERCURY_ISA_VERSION
	.align		4
        /*0084*/ 	.byte	0x03, 0x5f
        /*0086*/ 	.short	0x0101


	//----- nvinfo : EIATTR_VRC_CTA_INIT_COUNT
	.align		4
        /*0088*/ 	.byte	0x02, 0x4a
	.zero		1
	.zero		1


	//----- nvinfo : EIATTR_EXIT_INSTR_OFFSETS
	.align		4
        /*008c*/ 	.byte	0x04, 0x1c
        /*008e*/ 	.short	(.L_36 - .L_35)


	//   ....[0]....
.L_35:
        /*0090*/ 	.word	0x000021a0


	//----- nvinfo : EIATTR_CRS_STACK_SIZE
	.align		4
.L_36:
        /*0094*/ 	.byte	0x04, 0x1e
        /*0096*/ 	.short	(.L_38 - .L_37)
.L_37:
        /*0098*/ 	.word	0x00000000


	//----- nvinfo : EIATTR_CBANK_PARAM_SIZE
	.align		4
.L_38:
        /*009c*/ 	.byte	0x03, 0x19
        /*009e*/ 	.short	0x0028


	//----- nvinfo : EIATTR_PARAM_CBANK
	.align		4
        /*00a0*/ 	.byte	0x04, 0x0a
        /*00a2*/ 	.short	(.L_40 - .L_39)
	.align		4
.L_39:
        /*00a4*/ 	.word	index@(.nv.constant0._Z5fCalcPKfS0_Pfifii)
        /*00a8*/ 	.short	0x0380
        /*00aa*/ 	.short	0x0028


	//----- nvinfo : EIATTR_SW_WAR
	.align		4
.L_40:
        /*00ac*/ 	.byte	0x04, 0x36
        /*00ae*/ 	.short	(.L_42 - .L_41)
.L_41:
        /*00b0*/ 	.word	0x00000008
.L_42:


//--------------------- .nv.info._Z5ZcalcPKfPfifii --------------------------
	.section	.nv.info._Z5ZcalcPKfPfifii,"",@"SHT_CUDA_INFO"
	.sectionflags	@""
	.align	4


	//----- nvinfo : EIATTR_CUDA_API_VERSION
	.align		4
        /*0000*/ 	.byte	0x04, 0x37
        /*0002*/ 	.short	(.L_44 - .L_43)
.L_43:
        /*0004*/ 	.word	0x00000082


	//----- nvinfo : EIATTR_KPARAM_INFO
	.align		4
.L_44:
        /*0008*/ 	.byte	0x04, 0x17
        /*000a*/ 	.short	(.L_46 - .L_45)
.L_45:
        /*000c*/ 	.word	0x00000000
        /*0010*/ 	.short	0x0005
        /*0012*/ 	.short	0x001c
        /*0014*/ 	.byte	0x00, 0xf0, 0x11, 0x00


	//----- nvinfo : EIATTR_KPARAM_INFO
	.align		4
.L_46:
        /*0018*/ 	.byte	0x04, 0x17
        /*001a*/ 	.short	(.L_48 - .L_47)
.L_47:
        /*001c*/ 	.word	0x00000000
        /*0020*/ 	.short	0x0004
        /*0022*/ 	.short	0x0018
        /*0024*/ 	.byte	0x00, 0xf0, 0x11, 0x00


	//----- nvinfo : EIATTR_KPARAM_INFO
	.align		4
.L_48:
        /*0028*/ 	.byte	0x04, 0x17
        /*002a*/ 	.short	(.L_50 - .L_49)
.L_49:
        /*002c*/ 	.word	0x00000000
        /*0030*/ 	.short	0x0003
        /*0032*/ 	.short	0x0014
        /*0034*/ 	.byte	0x00, 0xf0, 0x11, 0x00


	//----- nvinfo : EIATTR_KPARAM_INFO
	.align		4
.L_50:
        /*0038*/ 	.byte	0x04, 0x17
        /*003a*/ 	.short	(.L_52 - .L_51)
.L_51:
        /*003c*/ 	.word	0x00000000
        /*0040*/ 	.short	0x0002
        /*0042*/ 	.short	0x0010
        /*0044*/ 	.byte	0x00, 0xf0, 0x11, 0x00


	//----- nvinfo : EIATTR_KPARAM_INFO
	.align		4
.L_52:
        /*0048*/ 	.byte	0x04, 0x17
        /*004a*/ 	.short	(.L_54 - .L_53)
.L_53:
        /*004c*/ 	.word	0x00000000
        /*0050*/ 	.short	0x0001
        /*0052*/ 	.short	0x0008
        /*0054*/ 	.byte	0x00, 0xf5, 0x21, 0x00


	//----- nvinfo : EIATTR_KPARAM_INFO
	.align		4
.L_54:
        /*0058*/ 	.byte	0x04, 0x17
        /*005a*/ 	.short	(.L_56 - .L_55)
.L_55:
        /*005c*/ 	.word	0x00000000
        /*0060*/ 	.short	0x0000
        /*0062*/ 	.short	0x0000
        /*0064*/ 	.byte	0x00, 0xf5, 0x21, 0x00


	//----- nvinfo : EIATTR_SPARSE_MMA_MASK
	.align		4
.L_56:
        /*0068*/ 	.byte	0x03, 0x50
        /*006a*/ 	.short	0x0000


	//----- nvinfo : EIATTR_MAXREG_COUNT
	.align		4
        /*006c*/ 	.byte	0x03, 0x1b
        /*006e*/ 	.short	0x00ff


	//----- nvinfo : EIATTR_NUM_BARRIERS
	.align		4
        /*0070*/ 	.byte	0x02, 0x4c
        /*0072*/ 	.byte	0x01
	.zero		1


	//----- nvinfo : EIATTR_MERCURY_ISA_VERSION
	.align		4
        /*0074*/ 	.byte	0x03, 0x5f
        /*0076*/ 	.short	0x0101


	//----- nvinfo : EIATTR_VRC_CTA_INIT_COUNT
	.align		4
        /*0078*/ 	.byte	0x02, 0x4a
	.zero		1
	.zero		1


	//----- nvinfo : EIATTR_EXIT_INSTR_OFFSETS
	.align		4
        /*007c*/ 	.byte	0x04, 0x1c
        /*007e*/ 	.short	(.L_58 - .L_57)


	//   ....[0]....
.L_57:
        /*0080*/ 	.word	0x00001dc0


	//----- nvinfo : EIATTR_CRS_STACK_SIZE
	.align		4
.L_58:
        /*0084*/ 	.byte	0x04, 0x1e
        /*0086*/ 	.short	(.L_60 - .L_59)
.L_59:
        /*0088*/ 	.word	0x00000000


	//----- nvinfo : EIATTR_CBANK_PARAM_SIZE
	.align		4
.L_60:
        /*008c*/ 	.byte	0x03, 0x19
        /*008e*/ 	.short	0x0020


	//----- nvinfo : EIATTR_PARAM_CBANK
	.align		4
        /*0090*/ 	.byte	0x04, 0x0a
        /*0092*/ 	.short	(.L_62 - .L_61)
	.align		4
.L_61:
        /*0094*/ 	.word	index@(.nv.constant0._Z5ZcalcPKfPfifii)
        /*0098*/ 	.short	0x0380
        /*009a*/ 	.short	0x0020


	//----- nvinfo : EIATTR_SW_WAR
	.align		4
.L_62:
        /*009c*/ 	.byte	0x04, 0x36
        /*009e*/ 	.short	(.L_64 - .L_63)
.L_63:
        /*00a0*/ 	.word	0x00000008
.L_64:


//--------------------- .nv.callgraph             --------------------------
	.section	.nv.callgraph,"",@"SHT_CUDA_CALLGRAPH"
	.align	4
	.sectionentsize	8
	.align		4
        /*0000*/ 	.word	0x00000000
	.align		4
        /*0004*/ 	.word	0xffffffff
	.align		4
        /*0008*/ 	.word	0x00000000
	.align		4
        /*000c*/ 	.word	0xfffffffe
	.align		4
        /*0010*/ 	.word	0x00000000
	.align		4
        /*0014*/ 	.word	0xfffffffd
	.align		4
        /*0018*/ 	.word	0x00000000
	.align		4
        /*001c*/ 	.word	0xfffffffc


//--------------------- .nv.constant3             --------------------------
	.section	.nv.constant3,"a",@progbits
	.align	4
.nv.constant3:
	.type		s_H,@object
	.size		s_H,(.L_0 - s_H)
s_H:
	.zero		324
.L_0:


//--------------------- .text._Z5fCalcPKfS0_Pfifii --------------------------
	.section	.text._Z5fCalcPKfS0_Pfifii,"ax",@progbits
	.align	128
        .global         _Z5fCalcPKfS0_Pfifii
        .type           _Z5fCalcPKfS0_Pfifii,@function
        .size           _Z5fCalcPKfS0_Pfifii,(.L_x_88 - _Z5fCalcPKfS0_Pfifii)
        .other          _Z5fCalcPKfS0_Pfifii,@"STO_CUDA_ENTRY STV_DEFAULT"
_Z5fCalcPKfS0_Pfifii:
.text._Z5fCalcPKfS0_Pfifii:
[----:B------:R-:W-:Y:S01]  /*0000*/  LDC R1, c[0x0][0x37c] ;  /* 0x0000df00ff017b82 */ /* 0x000fe20000000800 */
[----:B------:R-:W0:Y:S01]  /*0010*/  S2R R0, SR_CTAID.Y ;  /* 0x0000000000007919 */ /* 0x000e220000002600 */
[----:B------:R-:W1:Y:S06]  /*0020*/  LDCU UR8, c[0x0][0x398] ;  /* 0x00007300ff0877ac */ /* 0x000e6c0008000800 */
[----:B------:R-:W2:Y:S01]  /*0030*/  S2UR UR7, SR_CgaCtaId ;  /* 0x00000000000779c3 */ /* 0x000ea20000008800 */
[----:B------:R-:W-:Y:S01]  /*0040*/  BSSY.RECONVERGENT B0, `(.L_x_0) ;  /* 0x0000042000007945 */ /* 0x000fe20003800200 */
[----:B------:R-:W0:Y:S01]  /*0050*/  S2R R5, SR_TID.Y ;  /* 0x0000000000057919 */ /* 0x000e220000002200 */
[----:B------:R-:W3:Y:S01]  /*0060*/  LDCU UR22, c[0x0][0x360] ;  /* 0x00006c00ff1677ac */ /* 0x000ee20008000800 */
[----:B------:R-:W-:Y:S01]  /*0070*/  MOV R9, RZ ;  /* 0x000000ff00097202 */ /* 0x000fe20000000f00 */
[----:B------:R-:W4:Y:S01]  /*0080*/  S2R R3, SR_CTAID.X ;  /* 0x0000000000037919 */ /* 0x000f220000002500 */
[----:B------:R-:W5:Y:S01]  /*0090*/  LDCU.64 UR10, c[0x0][0x3a0] ;  /* 0x00007400ff0a77ac */ /* 0x000f620008000a00 */
[----:B------:R-:W4:Y:S01]  /*00a0*/  S2R R4, SR_TID.X ;  /* 0x0000000000047919 */ /* 0x000f220000002100 */
[----:B------:R-:W0:Y:S01]  /*00b0*/  LDCU UR23, c[0x0][0x364] ;  /* 0x00006c80ff1777ac */ /* 0x000e220008000800 */
[----:B------:R-:W0:Y:S01]  /*00c0*/  LDCU.64 UR18, c[0x0][0x358] ;  /* 0x00006b00ff1277ac */ /* 0x000e220008000a00 */
[----:B-1----:R-:W-:-:S04]  /*00d0*/  UIADD3 UR9, UPT, UPT, UR8, -0x1, URZ ;  /* 0xffffffff08097890 */ /* 0x002fc8000fffe0ff */
[----:B------:R-:W-:Y:S02]  /*00e0*/  ULEA.HI UR6, UR9, UR9, URZ, 0x1 ;  /* 0x0000000909067291 */ /* 0x000fe4000f8f08ff */
[----:B---3--:R-:W-:Y:S02]  /*00f0*/  UIADD3 UR25, UPT, UPT, UR9, UR22, URZ ;  /* 0x0000001609197290 */ /* 0x008fe4000fffe0ff */
[----:B------:R-:W-:Y:S02]  /*0100*/  ULOP3.LUT UR24, UR6, 0xfffffffe, URZ, 0xc0, !UPT ;  /* 0xfffffffe06187892 */ /* 0x000fe4000f8ec0ff */
[----:B------:R-:W-:Y:S02]  /*0110*/  USHF.R.S32.HI UR6, URZ, 0x1, UR6 ;  /* 0x00000001ff067899 */ /* 0x000fe40008011406 */
[----:B-----5:R-:W-:Y:S02]  /*0120*/  UIADD3 UR4, UPT, UPT, -UR24, UR11, URZ ;  /* 0x0000000b18047290 */ /* 0x020fe4000fffe1ff */
[----:B------:R-:W-:Y:S01]  /*0130*/  UIADD3 UR5, UPT, UPT, -UR24, UR10, URZ ;  /* 0x0000000a18057290 */ /* 0x000fe2000fffe1ff */
[----:B0-----:R-:W-:-:S02]  /*0140*/  IMAD R11, R0, UR23, R5 ;  /* 0x00000017000b7c24 */ /* 0x001fc4000f8e0205 */
[----:B------:R-:W-:-:S03]  /*0150*/  HFMA2 R0, -RZ, RZ, 0, 0 ;  /* 0x00000000ff007431 */ /* 0x000fc600000001ff */
[----:B------:R-:W-:Y:S01]  /*0160*/  ISETP.GE.AND P0, PT, R11, UR4, PT ;  /* 0x000000040b007c0c */ /* 0x000fe2000bf06270 */
[----:B----4-:R-:W-:-:S05]  /*0170*/  IMAD R10, R3, UR22, R4 ;  /* 0x00000016030a7c24 */ /* 0x010fca000f8e0204 */
[----:B------:R-:W-:Y:S01]  /*0180*/  ISETP.LT.AND P0, PT, R10, UR5, !P0 ;  /* 0x000000050a007c0c */ /* 0x000fe2000c701270 */
[----:B------:R-:W-:Y:S02]  /*0190*/  UMOV UR5, 0x400 ;  /* 0x0000040000057882 */ /* 0x000fe40000000000 */
[----:B--2---:R-:W-:Y:S02]  /*01a0*/  ULEA UR5, UR7, UR5, 0x18 ;  /* 0x0000000507057291 */ /* 0x004fe4000f8ec0ff */
[----:B------:R-:W-:-:S04]  /*01b0*/  UIMAD UR7, UR25, UR25, URZ ;  /* 0x00000019190772a4 */ /* 0x000fc8000f8e02ff */
[----:B------:R-:W-:-:S04]  /*01c0*/  ULEA UR7, UR7, UR5, 0x2 ;  /* 0x0000000507077291 */ /* 0x000fc8000f8e10ff */
[----:B------:R-:W-:Y:S08]  /*01d0*/  @!P0 BRA `(.L_x_1) ;  /* 0x0000000000a08947 */ /* 0x000ff00003800000 */
[----:B------:R-:W0:Y:S01]  /*01e0*/  LDC.64 R2, c[0x0][0x380] ;  /* 0x0000e000ff027b82 */ /* 0x000e220000000a00 */
[----:B------:R-:W-:Y:S01]  /*01f0*/  UIADD3 UR4, UPT, UPT, UR22, -UR8, URZ ;  /* 0x8000000816047290 */ /* 0x000fe2000fffe0ff */
[----:B------:R-:W-:-:S05]  /*0200*/  IMAD R15, R11, UR10, R10 ;  /* 0x0000000a0b0f7c24 */ /* 0x000fca000f8e020a */
[----:B------:R-:W-:Y:S01]  /*0210*/  ISETP.GT.U32.AND P1, PT, R4, UR4, PT ;  /* 0x0000000404007c0c */ /* 0x000fe2000bf24070 */
[----:B------:R-:W1:Y:S08]  /*0220*/  LDC.64 R8, c[0x0][0x388] ;  /* 0x0000e200ff087b82 */ /* 0x000e700000000a00 */
[----:B------:R-:W2:Y:S04]  /*0230*/  LDC.64 R6, c[0x0][0x390] ;  /* 0x0000e400ff067b82 */ /* 0x000ea80000000a00 */
[----:B------:R-:W-:-:S02]  /*0240*/  @P1 VIADD R17, R15, UR9 ;  /* 0x000000090f111c36 */ /* 0x000fc40008000000 */
[----:B0-----:R-:W-:-:S04]  /*0250*/  IMAD.WIDE R14, R15, 0x4, R2 ;  /* 0x000000040f0e7825 */ /* 0x001fc800078e0202 */
[----:B------:R-:W-:Y:S02]  /*0260*/  @P1 IMAD.WIDE R16, R17, 0x4, R2 ;  /* 0x0000000411101825 */ /* 0x000fe400078e0202 */
[----:B------:R0:W3:Y:S04]  /*0270*/  LDG.E R14, desc[UR18][R14.64] ;  /* 0x000000120e0e7981 */ /* 0x0000e8000c1e1900 */
[----:B------:R4:W3:Y:S01]  /*0280*/  @P1 LDG.E R16, desc[UR18][R16.64] ;  /* 0x0000001210101981 */ /* 0x0008e2000c1e1900 */
[----:B------:R-:W-:Y:S02]  /*0290*/  IADD3 R0, PT, PT, R10, UR6, RZ ;  /* 0x000000060a007c10 */ /* 0x000fe4000fffe0ff */
[----:B------:R-:W-:-:S05]  /*02a0*/  IADD3 R13, PT, PT, R11, UR6, RZ ;  /* 0x000000060b0d7c10 */ /* 0x000fca000fffe0ff */
[----:B------:R-:W-:-:S04]  /*02b0*/  IMAD R19, R13, UR10, R0 ;  /* 0x0000000a0d137c24 */ /* 0x000fc8000f8e0200 */
[----:B-1----:R-:W-:-:S04]  /*02c0*/  IMAD.WIDE R12, R19, 0x4, R8 ;  /* 0x00000004130c7825 */ /* 0x002fc800078e0208 */
[----:B--2---:R-:W-:Y:S01]  /*02d0*/  IMAD.WIDE R6, R19, 0x4, R6 ;  /* 0x0000000413067825 */ /* 0x004fe200078e0206 */
[----:B------:R1:W5:Y:S04]  /*02e0*/  LDG.E R0, desc[UR18][R12.64] ;  /* 0x000000120c007981 */ /* 0x000368000c1e1900 */
[----:B------:R1:W5:Y:S01]  /*02f0*/  LDG.E R9, desc[UR18][R6.64] ;  /* 0x0000001206097981 */ /* 0x000362000c1e1900 */
[----:B------:R-:W-:Y:S01]  /*0300*/  IMAD R8, R5, UR25, R4 ;  /* 0x0000001905087c24 */ /* 0x000fe2000f8e0204 */
[----:B------:R-:W-:Y:S02]  /*0310*/  UIADD3 UR4, UPT, UPT, UR23, -UR8, URZ ;  /* 0x8000000817047290 */ /* 0x000fe4000fffe0ff */
[----:B------:R-:W-:Y:S02]  /*0320*/  IMAD.U32 R18, RZ, RZ, UR8 ;  /* 0x00000008ff127e24 */ /* 0x000fe4000f8e00ff */
[----:B0-----:R-:W-:-:S02]  /*0330*/  LEA R15, R8, UR7, 0x2 ;  /* 0x00000007080f7c11 */ /* 0x001fc4000f8e10ff */
[----:B------:R-:W-:Y:S02]  /*0340*/  ISETP.GT.U32.AND P2, PT, R5, UR4, PT ;  /* 0x0000000405007c0c */ /* 0x000fe4000bf44070 */
[----:B----4-:R-:W-:Y:S01]  /*0350*/  @P1 LEA R17, R18, R15, 0x2 ;  /* 0x0000000f12111211 */ /* 0x010fe200078e10ff */
[----:B---3--:R1:W-:Y:S04]  /*0360*/  STS [R15], R14 ;  /* 0x0000000e0f007388 */ /* 0x0083e80000000800 */
[----:B------:R1:W-:Y:S06]  /*0370*/  @P1 STS [R17+-0x4], R16 ;  /* 0xfffffc1011001388 */ /* 0x0003ec0000000800 */
[----:B------:R-:W-:Y:S05]  /*0380*/  @!P2 BRA `(.L_x_1) ;  /* 0x000000000034a947 */ /* 0x000fea0003800000 */
[----:B-1----:R-:W-:-:S05]  /*0390*/  IADD3 R7, PT, PT, R11, UR9, RZ ;  /* 0x000000090b077c10 */ /* 0x002fca000fffe0ff */
[----:B------:R-:W-:-:S04]  /*03a0*/  IMAD R7, R7, UR10, R10 ;  /* 0x0000000a07077c24 */ /* 0x000fc8000f8e020a */
[C---:B------:R-:W-:Y:S02]  /*03b0*/  @P1 VIADD R13, R7.reuse, UR9 ;  /* 0x00000009070d1c36 */ /* 0x040fe40008000000 */
[----:B------:R-:W-:-:S04]  /*03c0*/  IMAD.WIDE R6, R7, 0x4, R2 ;  /* 0x0000000407067825 */ /* 0x000fc800078e0202 */
[----:B------:R-:W-:Y:S02]  /*03d0*/  @P1 IMAD.WIDE R2, R13, 0x4, R2 ;  /* 0x000000040d021825 */ /* 0x000fe400078e0202 */
[----:B------:R-:W2:Y:S04]  /*03e0*/  LDG.E R6, desc[UR18][R6.64] ;  /* 0x0000001206067981 */ /* 0x000ea8000c1e1900 */
[----:B------:R-:W3:Y:S01]  /*03f0*/  @P1 LDG.E R2, desc[UR18][R2.64] ;  /* 0x0000001202021981 */ /* 0x000ee2000c1e1900 */
[----:B------:R-:W-:-:S05]  /*0400*/  IADD3 R13, PT, PT, R5, UR9, RZ ;  /* 0x00000009050d7c10 */ /* 0x000fca000fffe0ff */
[----:B------:R-:W-:-:S05]  /*0410*/  IMAD R13, R13, UR25, R4 ;  /* 0x000000190d0d7c24 */ /* 0x000fca000f8e0204 */
[----:B------:R-:W-:-:S04]  /*0420*/  LEA R13, R13, UR7, 0x2 ;  /* 0x000000070d0d7c11 */ /* 0x000fc8000f8e10ff */
[----:B------:R-:W-:Y:S01]  /*0430*/  @P1 LEA R15, R18, R13, 0x2 ;  /* 0x0000000d120f1211 */ /* 0x000fe200078e10ff */
[----:B--2---:R0:W-:Y:S04]  /*0440*/  STS [R13], R6 ;  /* 0x000000060d007388 */ /* 0x0041e80000000800 */
[----:B---3--:R0:W-:Y:S02]  /*0450*/  @P1 STS [R15+-0x4], R2 ;  /* 0xfffffc020f001388 */ /* 0x0081e40000000800 */
.L_x_1:
[----:B------:R-:W-:Y:S05]  /*0460*/  BSYNC.RECONVERGENT B0 ;  /* 0x0000000000007941 */ /* 0x000fea0003800200 */
.L_x_0:
[----:B------:R-:W-:-:S04]  /*0470*/  UIADD3 UR4, UPT, UPT, -UR8, UR10, URZ ;  /* 0x0000000a08047290 */ /* 0x000fc8000fffe1ff */
[----:B------:R-:W-:-:S09]  /*0480*/  UISETP.GE.AND UP0, UPT, UR4, URZ, UPT ;  /* 0x000000ff0400728c */ /* 0x000fd2000bf06270 */
[----:B------:R-:W-:Y:S05]  /*0490*/  BRA.U !UP0, `(.L_x_2) ;  /* 0x0000001d08247547 */ /* 0x000fea000b800000 */
[----:B0----5:R-:W-:Y:S01]  /*04a0*/  VIADD R2, R0, 0x1800000 ;  /* 0x0180000000027836 */ /* 0x021fe20000000000 */
[----:B------:R-:W-:Y:S01]  /*04b0*/  BSSY.RECONVERGENT B0, `(.L_x_3) ;  /* 0x000000e000007945 */ /* 0x000fe20003800200 */
[----:B------:R-:W-:Y:S02]  /*04c0*/  IADD3 R8, PT, PT, R4, UR6, RZ ;  /* 0x0000000604087c10 */ /* 0x000fe4000fffe0ff */
[----:B------:R-:W-:Y:S02]  /*04d0*/  IADD3 R18, PT, PT, R5, UR6, RZ ;  /* 0x0000000605127c10 */ /* 0x000fe4000fffe0ff */
[----:B------:R-:W-:-:S04]  /*04e0*/  LOP3.LUT R2, R2, 0x7f800000, RZ, 0xc0, !PT ;  /* 0x7f80000002027812 */ /* 0x000fc800078ec0ff */
[----:B------:R-:W-:-:S13]  /*04f0*/  ISETP.GT.U32.AND P1, PT, R2, 0x1ffffff, PT ;  /* 0x01ffffff0200780c */ /* 0x000fda0003f24070 */
[----:B------:R-:W-:Y:S05]  /*0500*/  @P1 BRA `(.L_x_4) ;  /* 0x0000000000101947 */ /* 0x000fea0003800000 */
[----:B-1----:R-:W-:-:S07]  /*0510*/  MOV R6, 0x530 ;  /* 0x0000053000067802 */ /* 0x002fce0000000f00 */
[----:B------:R-:W-:Y:S05]  /*0520*/  CALL.REL.NOINC `($__internal_0_$__cuda_sm20_rcp_rn_f32_slowpath) ;  /* 0x0000001c00207944 */ /* 0x000fea0003c00000 */
[----:B------:R-:W-:Y:S01]  /*0530*/  IMAD.MOV.U32 R12, RZ, RZ, R3 ;  /* 0x000000ffff0c7224 */ /* 0x000fe200078e0003 */
[----:B------:R-:W-:Y:S06]  /*0540*/  BRA `(.L_x_5) ;  /* 0x0000000000107947 */ /* 0x000fec0003800000 */
.L_x_4:
[----:B------:R-:W0:Y:S02]  /*0550*/  MUFU.RCP R3, R0 ;  /* 0x0000000000037308 */ /* 0x000e240000001000 */
[----:B0-----:R-:W-:-:S04]  /*0560*/  FFMA R2, R3, R0, -1 ;  /* 0xbf80000003027423 */ /* 0x001fc80000000000 */
[----:B------:R-:W-:-:S04]  /*0570*/  FADD.FTZ R2, -R2, -RZ ;  /* 0x800000ff02027221 */ /* 0x000fc80000010100 */
[----:B-1----:R-:W-:-:S07]  /*0580*/  FFMA R12, R3, R2, R3 ;  /* 0x00000002030c7223 */ /* 0x002fce0000000003 */
.L_x_5:
[----:B------:R-:W-:Y:S05]  /*0590*/  BSYNC.RECONVERGENT B0 ;  /* 0x0000000000007941 */ /* 0x000fea0003800200 */
.L_x_3:
[----:B------:R-:W0:Y:S01]  /*05a0*/  LDCU.64 UR10, c[0x0][0x398] ;  /* 0x00007300ff0a77ac */ /* 0x000e220008000a00 */
[----:B------:R-:W-:Y:S01]  /*05b0*/  IABS R0, UR6 ;  /* 0x0000000600007c13 */ /* 0x000fe20008000000 */
[----:B------:R-:W-:-:S03]  /*05c0*/  ULOP3.LUT UR4, URZ, UR24, URZ, 0x33, !UPT ;  /* 0x00000018ff047292 */ /* 0x000fc6000f8e33ff */
[----:B------:R-:W-:Y:S02]  /*05d0*/  R2UR UR9, R0 ;  /* 0x00000000000972ca */ /* 0x000fe400000e0000 */
[----:B------:R-:W1:Y:S01]  /*05e0*/  LDC R0, c[0x0][0x39c] ;  /* 0x0000e700ff007b82 */ /* 0x000e620000000800 */
[----:B0-----:R-:W0:Y:S01]  /*05f0*/  MUFU.RCP R2, UR11 ;  /* 0x0000000b00027d08 */ /* 0x001e220008001000 */
[----:B------:R-:W-:-:S09]  /*0600*/  MOV R3, UR11 ;  /* 0x0000000b00037c02 */ /* 0x000fd20008000f00 */
[----:B------:R-:W-:Y:S02]  /*0610*/  UIADD3 UR9, UPT, UPT, UR6, 0x1, UR9 ;  /* 0x0000000106097890 */ /* 0x000fe4000fffe009 */
[----:B------:R-:W-:Y:S02]  /*0620*/  UIADD3 UR8, UPT, UPT, UR22, UR10, URZ ;  /* 0x0000000a16087290 */ /* 0x000fe4000fffe0ff */
[----:B------:R-:W-:Y:S01]  /*0630*/  ULOP3.LUT UR26, UR9, 0x7, URZ, 0xc0, !UPT ;  /* 0x00000007091a7892 */ /* 0x000fe2000f8ec0ff */
[----:B------:R-:W2:Y:S01]  /*0640*/  FCHK P1, -RZ, UR11 ;  /* 0x0000000bff007d02 */ /* 0x000ea20008020100 */
[----:B------:R-:W-:Y:S02]  /*0650*/  UIADD3 UR8, UPT, UPT, UR8, UR4, URZ ;  /* 0x0000000408087290 */ /* 0x000fe4000fffe0ff */
[----:B------:R-:W-:Y:S01]  /*0660*/  ULOP3.LUT UR9, UR9, 0x3, URZ, 0xc0, !UPT ;  /* 0x0000000309097892 */ /* 0x000fe2000f8ec0ff */
[----:B0-----:R-:W-:-:S04]  /*0670*/  FFMA R3, R2, -R3, 1 ;  /* 0x3f80000002037423 */ /* 0x001fc80000000803 */
[----:B------:R-:W-:-:S04]  /*0680*/  FFMA R3, R2, R3, R2 ;  /* 0x0000000302037223 */ /* 0x000fc80000000002 */
[----:B------:R-:W-:-:S04]  /*0690*/  FFMA R2, -RZ, R3, RZ ;  /* 0x00000003ff027223 */ /* 0x000fc800000001ff */
[----:B------:R-:W-:-:S04]  /*06a0*/  FFMA R6, R2, -UR11, -RZ ;  /* 0x8000000b02067c23 */ /* 0x000fc800080008ff */
[----:B------:R-:W-:Y:S01]  /*06b0*/  FFMA R2, R3, R6, R2 ;  /* 0x0000000603027223 */ /* 0x000fe20000000002 */
[----:B--2---:R-:W-:Y:S06]  /*06c0*/  @!P1 BRA `(.L_x_6) ;  /* 0x0000000000109947 */ /* 0x004fec0003800000 */
[----:B------:R-:W-:Y:S01]  /*06d0*/  HFMA2 R3, -RZ, RZ, -0.0 , 0 ;  /* 0x80000000ff037431 */ /* 0x000fe200000001ff */
[----:B------:R-:W-:-:S07]  /*06e0*/  MOV R6, 0x700 ;  /* 0x0000070000067802 */ /* 0x000fce0000000f00 */
[----:B-1----:R-:W-:Y:S05]  /*06f0*/  CALL.REL.NOINC `($__internal_1_$__cuda_sm3x_div_rn_noftz_f32_slowpath) ;  /* 0x0000001c007c7944 */ /* 0x002fea0003c00000 */
[----:B------:R-:W-:-:S07]  /*0700*/  IMAD.MOV.U32 R2, RZ, RZ, R7 ;  /* 0x000000ffff027224 */ /* 0x000fce00078e0007 */
.L_x_6:
[----:B------:R-:W0:Y:S01]  /*0710*/  LDCU UR12, c[0x0][0x398] ;  /* 0x00007300ff0c77ac */ /* 0x000e220008000800 */
[----:B------:R-:W2:Y:S01]  /*0720*/  LDC R16, c[0x0][0x360] ;  /* 0x0000d800ff107b82 */ /* 0x000ea20000000800 */
[----:B------:R-:W-:Y:S01]  /*0730*/  HFMA2 R6, -RZ, RZ, 3.7421875, 0 ;  /* 0x437c0000ff067431 */ /* 0x000fe200000001ff */
[----:B------:R-:W-:Y:S01]  /*0740*/  MOV R3, 0x3bbb989d ;  /* 0x3bbb989d00037802 */ /* 0x000fe20000000f00 */
[----:B------:R-:W-:Y:S01]  /*0750*/  UIADD3 UR10, UPT, UPT, -UR6, URZ, URZ ;  /* 0x000000ff060a7290 */ /* 0x000fe2000fffe1ff */
[----:B------:R-:W-:Y:S01]  /*0760*/  LEA R15, R4, UR5, 0x2 ;  /* 0x00000005040f7c11 */ /* 0x000fe2000f8e10ff */
[----:B------:R-:W-:Y:S01]  /*0770*/  BSSY.RECONVERGENT B0, `(.L_x_2) ;  /* 0x000019b000007945 */ /* 0x000fe20003800200 */
[----:B------:R-:W-:Y:S01]  /*0780*/  IMAD.MOV.U32 R14, RZ, RZ, RZ ;  /* 0x000000ffff0e7224 */ /* 0x000fe200078e00ff */
[----:B------:R-:W-:Y:S01]  /*0790*/  UISETP.LT.AND UP0, UPT, UR6, UR10, UPT ;  /* 0x0000000a0600728c */ /* 0x000fe2000bf01270 */
[----:B------:R-:W-:Y:S01]  /*07a0*/  FFMA.SAT R3, R2, R3, 0.5 ;  /* 0x3f00000002037423 */ /* 0x000fe20000002003 */
[----:B------:R-:W-:Y:S01]  /*07b0*/  IADD3 R15, PT, PT, R15, 0x10, RZ ;  /* 0x000000100f0f7810 */ /* 0x000fe20007ffe0ff */
[----:B------:R-:W-:-:S02]  /*07c0*/  ULOP3.LUT UR28, UR8, 0xfffffff8, URZ, 0xc0, !UPT ;  /* 0xfffffff8081c7892 */ /* 0x000fc4000f8ec0ff */
[----:B------:R-:W-:Y:S01]  /*07d0*/  USEL UR4, UR6, UR10, !UP0 ;  /* 0x0000000a06047287 */ /* 0x000fe2000c000000 */
[----:B------:R-:W-:-:S03]  /*07e0*/  FFMA.RM R3, R3, R6, 12582913 ;  /* 0x4b40000103037423 */ /* 0x000fc60000004006 */
[----:B------:R-:W-:Y:S01]  /*07f0*/  UIADD3 UR4, UPT, UPT, UR6, 0x1, UR4 ;  /* 0x0000000106047890 */ /* 0x000fe2000fffe004 */
[C---:B------:R-:W-:Y:S01]  /*0800*/  FADD R7, R3.reuse, -12583039 ;  /* 0xcb40007f03077421 */ /* 0x040fe20000000000 */
[----:B0-----:R-:W-:Y:S01]  /*0810*/  UIADD3 UR27, UPT, UPT, UR12, -0x1, URZ ;  /* 0xffffffff0c1b7890 */ /* 0x001fe2000fffe0ff */
[----:B------:R-:W-:Y:S01]  /*0820*/  IMAD.SHL.U32 R17, R3, 0x800000, RZ ;  /* 0x0080000003117824 */ /* 0x000fe200078e00ff */
[----:B------:R-:W-:Y:S01]  /*0830*/  ULOP3.LUT UR4, UR4, 0xfffffff8, URZ, 0xc0, !UPT ;  /* 0xfffffff804047892 */ /* 0x000fe2000f8ec0ff */
[C---:B------:R-:W-:Y:S01]  /*0840*/  FFMA R7, R2.reuse, 1.4426950216293334961, -R7 ;  /* 0x3fb8aa3b02077823 */ /* 0x040fe20000000807 */
[----:B------:R-:W-:Y:S01]  /*0850*/  ULEA.HI UR11, UR27, UR27, URZ, 0x1 ;  /* 0x0000001b1b0b7291 */ /* 0x000fe2000f8f08ff */
[----:B--2---:R-:W-:Y:S02]  /*0860*/  IADD3 R16, PT, PT, R5, UR6, R16 ;  /* 0x0000000605107c10 */ /* 0x004fe4000fffe010 */
[----:B------:R-:W-:Y:S01]  /*0870*/  FFMA R13, R2, 1.925963033500011079e-08, R7 ;  /* 0x32a57060020d7823 */ /* 0x000fe20000000007 */
[----:B------:R-:W-:Y:S01]  /*0880*/  USHF.R.S32.HI UR6, URZ, 0x1, UR11 ;  /* 0x00000001ff067899 */ /* 0x000fe2000801140b */
[----:B------:R-:W-:Y:S01]  /*0890*/  IADD3 R16, PT, PT, R16, UR12, RZ ;  /* 0x0000000c10107c10 */ /* 0x000fe2000fffe0ff */
[----:B------:R-:W-:-:S02]  /*08a0*/  UIADD3 UR11, UPT, UPT, -UR4, URZ, URZ ;  /* 0x000000ff040b7290 */ /* 0x000fc4000fffe1ff */
[----:B------:R-:W-:Y:S02]  /*08b0*/  UIADD3 UR29, UPT, UPT, -UR6, UR27, UR22 ;  /* 0x0000001b061d7290 */ /* 0x000fe4000fffe116 */
[----:B------:R-:W-:-:S04]  /*08c0*/  IABS R19, UR6 ;  /* 0x0000000600137c13 */ /* 0x000fc80008000000 */
[----:B------:R-:W-:-:S07]  /*08d0*/  IADD3 R19, PT, PT, R19, UR6, RZ ;  /* 0x0000000613137c10 */ /* 0x000fce000fffe0ff */
.L_x_28:
[----:B0-----:R-:W0:Y:S01]  /*08e0*/  LDC R21, c[0x0][0x398] ;  /* 0x0000e600ff157b82 */ /* 0x001e220000000800 */
[----:B------:R-:W0:Y:S02]  /*08f0*/  LDCU UR4, c[0x0][0x3a4] ;  /* 0x00007480ff0477ac */ /* 0x000e240008000800 */
[----:B0-----:R-:W-:-:S04]  /*0900*/  IADD3 R2, PT, PT, -R21, UR4, RZ ;  /* 0x0000000415027c10 */ /* 0x001fc8000fffe1ff */
[----:B------:R-:W-:-:S13]  /*0910*/  ISETP.GE.AND P1, PT, R2, RZ, PT ;  /* 0x000000ff0200720c */ /* 0x000fda0003f26270 */
[----:B------:R-:W-:Y:S05]  /*0920*/  @!P1 BRA `(.L_x_7) ;  /* 0x0000001400e49947 */ /* 0x000fea0003800000 */
[----:B------:R-:W-:-:S07]  /*0930*/  MOV R20, RZ ;  /* 0x000000ff00147202 */ /* 0x000fce0000000f00 */
.L_x_27:
[----:B------:R-:W-:Y:S05]  /*0940*/  WARPSYNC.ALL ;  /* 0x0000000000007948 */ /* 0x000fea0003800000 */
[----:B------:R-:W-:Y:S06]  /*0950*/  BAR.SYNC.DEFER_BLOCKING 0x0 ;  /* 0x0000000000007b1d */ /* 0x000fec0000010000 */
[----:B0-----:R-:W-:Y:S05]  /*0960*/  @!P0 BRA `(.L_x_8) ;  /* 0x0000001400bc8947 */ /* 0x001fea0003800000 */
[----:B------:R-:W0:Y:S01]  /*0970*/  S2R R23, SR_TID.Y ;  /* 0x0000000000177919 */ /* 0x000e220000002200 */
[----:B------:R-:W2:Y:S01]  /*0980*/  LDC R22, c[0x0][0x3a0] ;  /* 0x0000e800ff167b82 */ /* 0x000ea20000000800 */
[----:B------:R-:W-:Y:S01]  /*0990*/  IADD3 R6, PT, PT, -R21, UR22, RZ ;  /* 0x0000001615067c10 */ /* 0x000fe2000fffe1ff */
[----:B------:R-:W3:Y:S01]  /*09a0*/  S2R R25, SR_TID.X ;  /* 0x0000000000197919 */ /* 0x000ee20000002100 */
[----:B------:R-:W-:-:S05]  /*09b0*/  MOV R7, UR27 ;  /* 0x0000001b00077c02 */ /* 0x000fca0008000f00 */
[----:B------:R-:W4:Y:S01]  /*09c0*/  LDC.64 R2, c[0x0][0x380] ;  /* 0x0000e000ff027b82 */ /* 0x000f220000000a00 */
[----:B0-----:R-:W-:Y:S01]  /*09d0*/  IADD3 R5, PT, PT, R23, R20, RZ ;  /* 0x0000001417057210 */ /* 0x001fe20007ffe0ff */
[C---:B---3--:R-:W-:Y:S01]  /*09e0*/  IMAD.IADD R4, R25.reuse, 0x1, R14 ;  /* 0x0000000119047824 */ /* 0x048fe200078e020e */
[----:B------:R-:W-:-:S03]  /*09f0*/  ISETP.GT.U32.AND P1, PT, R25, R6, PT ;  /* 0x000000061900720c */ /* 0x000fc60003f24070 */
[----:B--2---:R-:W-:-:S04]  /*0a00*/  IMAD R5, R5, R22, R4 ;  /* 0x0000001605057224 */ /* 0x004fc800078e0204 */
[----:B----4-:R-:W-:-:S06]  /*0a10*/  IMAD.WIDE R4, R5, 0x4, R2 ;  /* 0x0000000405047825 */ /* 0x010fcc00078e0202 */
[----:B------:R-:W-:Y:S01]  /*0a20*/  @P1 IMAD.WIDE R6, R7, 0x4, R4 ;  /* 0x0000000407061825 */ /* 0x000fe200078e0204 */
[----:B------:R-:W0:Y:S01]  /*0a30*/  S2R R29, SR_CgaCtaId ;  /* 0x00000000001d7919 */ /* 0x000e220000008800 */
[----:B------:R-:W2:Y:S01]  /*0a40*/  @P1 LDC R27, c[0x0][0x398] ;  /* 0x0000e600ff1b1b82 */ /* 0x000ea20000000800 */
[----:B------:R-:W3:Y:S04]  /*0a50*/  LDG.E R4, desc[UR18][R4.64] ;  /* 0x0000001204047981 */ /* 0x000ee8000c1e1900 */
[----:B------:R-:W4:Y:S01]  /*0a60*/  @P1 LDG.E R6, desc[UR18][R6.64] ;  /* 0x0000001206061981 */ /* 0x000f22000c1e1900 */
[----:B------:R-:W-:Y:S02]  /*0a70*/  MOV R24, 0x400 ;  /* 0x0000040000187802 */ /* 0x000fe40000000f00 */
[----:B------:R-:W-:-:S04]  /*0a80*/  IADD3 R26, PT, PT, -R21, UR23, RZ ;  /* 0x00000017151a7c10 */ /* 0x000fc8000fffe1ff */
[----:B------:R-:W-:Y:S02]  /*0a90*/  ISETP.GT.U32.AND P2, PT, R23, R26, PT ;  /* 0x0000001a1700720c */ /* 0x000fe40003f44070 */
[----:B0-----:R-:W-:Y:S01]  /*0aa0*/  LEA R24, R29, R24, 0x18 ;  /* 0x000000181d187211 */ /* 0x001fe200078ec0ff */
[----:B------:R-:W-:-:S05]  /*0ab0*/  IMAD R29, R23, UR25, R25 ;  /* 0x00000019171d7c24 */ /* 0x000fca000f8e0219 */
[----:B------:R-:W-:-:S04]  /*0ac0*/  LEA R29, R29, R24, 0x2 ;  /* 0x000000181d1d7211 */ /* 0x000fc800078e10ff */
[----:B--2---:R-:W-:Y:S01]  /*0ad0*/  @P1 LEA R27, R27, R29, 0x2 ;  /* 0x0000001d1b1b1211 */ /* 0x004fe200078e10ff */
[----:B---3--:R0:W-:Y:S04]  /*0ae0*/  STS [R29], R4 ;  /* 0x000000041d007388 */ /* 0x0081e80000000800 */
[----:B----4-:R0:W-:Y:S01]  /*0af0*/  @P1 STS [R27+-0x4], R6 ;  /* 0xfffffc061b001388 */ /* 0x0101e20000000800 */
[----:B------:R-:W-:Y:S05]  /*0b00*/  @!P2 BRA `(.L_x_9) ;  /* 0x000000000048a947 */ /* 0x000fea0003800000 */
[----:B------:R-:W-:Y:S01]  /*0b10*/  IMAD.IADD R5, R23, 0x1, R20 ;  /* 0x0000000117057824 */ /* 0x000fe200078e0214 */
[----:B0-----:R-:W-:Y:S01]  /*0b20*/  IADD3 R4, PT, PT, R25, R14, RZ ;  /* 0x0000000e19047210 */ /* 0x001fe20007ffe0ff */
[----:B------:R-:W0:Y:S01]  /*0b30*/  LDCU UR4, c[0x0][0x398] ;  /* 0x00007300ff0477ac */ /* 0x000e220008000800 */
[----:B------:R-:W2:Y:S02]  /*0b40*/  @P1 LDC R7, c[0x0][0x398] ;  /* 0x0000e600ff071b82 */ /* 0x000ea40000000800 */
[----:B------:R-:W-:-:S05]  /*0b50*/  IADD3 R5, PT, PT, R5, UR27, RZ ;  /* 0x0000001b05057c10 */ /* 0x000fca000fffe0ff */
[----:B------:R-:W-:-:S04]  /*0b60*/  IMAD R5, R5, R22, R4 ;  /* 0x0000001605057224 */ /* 0x000fc800078e0204 */
[----:B------:R-:W-:Y:S01]  /*0b70*/  IMAD.WIDE R2, R5, 0x4, R2 ;  /* 0x0000000405027825 */ /* 0x000fe200078e0202 */
[----:B------:R-:W-:-:S05]  /*0b80*/  MOV R5, UR27 ;  /* 0x0000001b00057c02 */ /* 0x000fca0008000f00 */
[----:B------:R-:W-:Y:S02]  /*0b90*/  @P1 IMAD.WIDE R4, R5, 0x4, R2 ;  /* 0x0000000405041825 */ /* 0x000fe400078e0202 */
[----:B------:R-:W3:Y:S04]  /*0ba0*/  LDG.E R2, desc[UR18][R2.64] ;  /* 0x0000001202027981 */ /* 0x000ee8000c1e1900 */
[----:B------:R-:W4:Y:S01]  /*0bb0*/  @P1 LDG.E R4, desc[UR18][R4.64] ;  /* 0x0000001204041981 */ /* 0x000f22000c1e1900 */
[----:B0-----:R-:W-:-:S06]  /*0bc0*/  UIADD3 UR4, UPT, UPT, UR4, -0x1, URZ ;  /* 0xffffffff04047890 */ /* 0x001fcc000fffe0ff */
[----:B------:R-:W-:-:S04]  /*0bd0*/  VIADD R6, R23, UR4 ;  /* 0x0000000417067c36 */ /* 0x000fc80008000000 */
[----:B------:R-:W-:-:S05]  /*0be0*/  IMAD R25, R6, UR25, R25 ;  /* 0x0000001906197c24 */ /* 0x000fca000f8e0219 */
[----:B------:R-:W-:-:S04]  /*0bf0*/  LEA R25, R25, R24, 0x2 ;  /* 0x0000001819197211 */ /* 0x000fc800078e10ff */
[----:B--2---:R-:W-:Y:S01]  /*0c00*/  @P1 LEA R7, R7, R25, 0x2 ;  /* 0x0000001907071211 */ /* 0x004fe200078e10ff */
[----:B---3--:R2:W-:Y:S04]  /*0c10*/  STS [R25], R2 ;  /* 0x0000000219007388 */ /* 0x0085e80000000800 */
[----:B----4-:R2:W-:Y:S02]  /*0c20*/  @P1 STS [R7+-0x4], R4 ;  /* 0xfffffc0407001388 */ /* 0x0105e40000000800 */
.L_x_9:
[----:B--2---:R-:W-:Y:S01]  /*0c30*/  MOV R2, UR6 ;  /* 0x0000000600027c02 */ /* 0x004fe20008000f00 */
[----:B------:R-:W-:Y:S05]  /*0c40*/  WARPSYNC.ALL ;  /* 0x0000000000007948 */ /* 0x000fea0003800000 */
[----:B------:R-:W-:Y:S01]  /*0c50*/  BAR.SYNC.DEFER_BLOCKING 0x0 ;  /* 0x0000000000007b1d */ /* 0x000fe20000010000 */
[----:B------:R-:W-:-:S13]  /*0c60*/  ISETP.GE.AND P1, PT, R2, UR29, PT ;  /* 0x0000001d02007c0c */ /* 0x000fda000bf26270 */
[----:B------:R-:W-:Y:S05]  /*0c70*/  @P1 BRA `(.L_x_8) ;  /* 0x0000001000f81947 */ /* 0x000fea0003800000 */
[----:B------:R-:W2:Y:S02]  /*0c80*/  LDCU UR4, c[0x0][0x398] ;  /* 0x00007300ff0477ac */ /* 0x000ea40008000800 */
[----:B--2---:R-:W-:-:S09]  /*0c90*/  UISETP.GE.AND UP0, UPT, UR4, URZ, UPT ;  /* 0x000000ff0400728c */ /* 0x004fd2000bf06270 */
[----:B------:R-:W-:Y:S05]  /*0ca0*/  BRA.U !UP0, `(.L_x_10) ;  /* 0x0000000d083c7547 */ /* 0x000fea000b800000 */
[----:B------:R-:W-:-:S05]  /*0cb0*/  UMOV UR12, UR6 ;  /* 0x00000006000c7c82 */ /* 0x000fca0008000000 */
.L_x_20:
[----:B------:R-:W-:Y:S02]  /*0cc0*/  UIADD3 UR34, UPT, UPT, -UR6, UR12, URZ ;  /* 0x0000000c06227290 */ /* 0x000fe4000fffe1ff */
[----:B------:R-:W-:-:S10]  /*0cd0*/  UMOV UR13, UR6 ;  /* 0x00000006000d7c82 */ /* 0x000fd40008000000 */
.L_x_19:
[----:B------:R-:W-:Y:S01]  /*0ce0*/  UIADD3 UR4, UPT, UPT, UR26, -0x1, URZ ;  /* 0xffffffff1a047890 */ /* 0x000fe2000fffe0ff */
[----:B------:R-:W-:Y:S01]  /*0cf0*/  LOP3.LUT P1, RZ, R19, 0x1, RZ, 0xc0, !PT ;  /* 0x0000000113ff7812 */ /* 0x000fe2000782c0ff */
[----:B------:R-:W-:Y:S01]  /*0d00*/  IMAD.MOV.U32 R5, RZ, RZ, RZ ;  /* 0x000000ffff057224 */ /* 0x000fe200078e00ff */
[----:B------:R-:W-:Y:S01]  /*0d10*/  UMOV UR14, UR10 ;  /* 0x0000000a000e7c82 */ /* 0x000fe20008000000 */
[----:B------:R-:W-:-:S03]  /*0d20*/  UISETP.GE.U32.AND UP0, UPT, UR4, 0x3, UPT ;  /* 0x000000030400788c */ /* 0x000fc6000bf06070 */
[----:B------:R-:W-:-:S08]  /*0d30*/  UMOV UR4, URZ ;  /* 0x000000ff00047c82 */ /* 0x000fd00008000000 */
.L_x_16:
[----:B------:R-:W-:Y:S01]  /*0d40*/  ISETP.GE.U32.AND P2, PT, R19, 0x7, PT ;  /* 0x000000071300780c */ /* 0x000fe20003f46070 */
[----:B------:R-:W-:Y:S02]  /*0d50*/  UIADD3 UR15, UPT, UPT, UR14, UR13, URZ ;  /* 0x0000000d0e0f7290 */ /* 0x000fe4000fffe0ff */
[----:B------:R-:W-:Y:S02]  /*0d60*/  IADD3 R3, PT, PT, R18, UR14, RZ ;  /* 0x0000000e12037c10 */ /* 0x000fe4000fffe0ff */
[----:B------:R-:W-:-:S03]  /*0d70*/  UIMAD UR16, UR25, UR15, URZ ;  /* 0x0000000f191072a4 */ /* 0x000fc6000f8e02ff */
[----:B------:R-:W-:Y:S01]  /*0d80*/  UMOV UR15, UR10 ;  /* 0x0000000a000f7c82 */ /* 0x000fe20008000000 */
[----:B------:R-:W-:-:S04]  /*0d90*/  UIADD3 UR21, UPT, UPT, UR16, UR12, URZ ;  /* 0x0000000c10157290 */ /* 0x000fc8000fffe0ff */
[----:B------:R-:W-:Y:S08]  /*0da0*/  @!P2 BRA `(.L_x_11) ;  /* 0x00000004000ca947 */ /* 0x000ff00003800000 */
[----:B------:R-:W2:Y:S01]  /*0db0*/  S2UR UR17, SR_CgaCtaId ;  /* 0x00000000001179c3 */ /* 0x000ea20000008800 */
[----:B------:R-:W-:Y:S01]  /*0dc0*/  UIADD3 UR15, UPT, UPT, UR34, UR16, URZ ;  /* 0x00000010220f7290 */ /* 0x000fe2000fffe0ff */
[----:B------:R-:W-:Y:S02]  /*0dd0*/  IADD3 R2, PT, PT, R16, UR14, RZ ;  /* 0x0000000e10027c10 */ /* 0x000fe4000fffe0ff */
[----:B------:R-:W-:Y:S02]  /*0de0*/  UMOV UR16, 0x400 ;  /* 0x0000040000107882 */ /* 0x000fe40000000000 */
[----:B------:R-:W-:-:S05]  /*0df0*/  LEA R2, R2, 0xfffffffc, 0x2 ;  /* 0xfffffffc02027811 */ /* 0x000fca00078e10ff */
[----:B------:R-:W-:Y:S01]  /*0e00*/  IMAD R2, R2, UR25, R15 ;  /* 0x0000001902027c24 */ /* 0x000fe2000f8e020f */
[----:B--2---:R-:W-:-:S03]  /*0e10*/  ULEA UR16, UR17, UR16, 0x18 ;  /* 0x0000001011107291 */ /* 0x004fc6000f8ec0ff */
[----:B------:R-:W-:Y:S01]  /*0e20*/  UMOV UR17, UR11 ;  /* 0x0000000b00117c82 */ /* 0x000fe20008000000 */
[----:B------:R-:W-:-:S04]  /*0e30*/  ULEA UR15, UR15, UR16, 0x2 ;  /* 0x000000100f0f7291 */ /* 0x000fc8000f8e10ff */
[----:B------:R-:W-:-:S03]  /*0e40*/  UIADD3 UR16, UPT, UPT, UR15, 0x10, URZ ;  /* 0x000000100f107890 */ /* 0x000fc6000fffe0ff */
[----:B------:R-:W-:-:S09]  /*0e50*/  UMOV UR15, UR10 ;  /* 0x0000000a000f7c82 */ /* 0x000fd20008000000 */
.L_x_12:
[----:B0-----:R-:W-:Y:S01]  /*0e60*/  LDS R4, [R2+-0x10] ;  /* 0xfffff00002047984 */ /* 0x001fe20000000800 */
[----:B------:R-:W-:Y:S02]  /*0e70*/  USHF.L.U32 UR20, UR4, 0x2, URZ ;  /* 0x0000000204147899 */ /* 0x000fe400080006ff */
[----:B------:R-:W-:Y:S01]  /*0e80*/  UIADD3 UR17, UPT, UPT, UR17, 0x8, URZ ;  /* 0x0000000811117890 */ /* 0x000fe2000fffe0ff */
[----:B------:R-:W0:Y:S01]  /*0e90*/  LDS R7, [UR16+-0x10] ;  /* 0xfffff010ff077984 */ /* 0x000e220008000800 */
[----:B------:R-:W-:Y:S02]  /*0ea0*/  UIADD3 UR15, UPT, UPT, UR15, 0x8, URZ ;  /* 0x000000080f0f7890 */ /* 0x000fe4000fffe0ff */
[----:B------:R-:W-:Y:S01]  /*0eb0*/  UISETP.NE.AND UP1, UPT, UR17, URZ, UPT ;  /* 0x000000ff1100728c */ /* 0x000fe2000bf25270 */
[----:B------:R-:W-:Y:S01]  /*0ec0*/  LDS R6, [R2+-0xc] ;  /* 0xfffff40002067984 */ /* 0x000fe20000000800 */
[----:B------:R-:W-:-:S03]  /*0ed0*/  UIADD3 UR4, UPT, UPT, UR4, 0x8, URZ ;  /* 0x0000000804047890 */ /* 0x000fc6000fffe0ff */
[----:B------:R-:W2:Y:S01]  /*0ee0*/  LDS R23, [UR16+-0xc] ;  /* 0xfffff410ff177984 */ /* 0x000ea20008000800 */
[----:B------:R-:W3:Y:S03]  /*0ef0*/  LDCU UR30, c[0x3][UR20] ;  /* 0x00c00000141e77ac */ /* 0x000ee60008000800 */
[----:B------:R-:W-:Y:S01]  /*0f00*/  LDS R22, [R2+-0x8] ;  /* 0xfffff80002167984 */ /* 0x000fe20000000800 */
[----:B------:R-:W4:Y:S03]  /*0f10*/  LDCU UR31, c[0x3][UR20+0x4] ;  /* 0x00c00080141f77ac */ /* 0x000f260008000800 */
[----:B------:R-:W5:Y:S01]  /*0f20*/  LDS R25, [UR16+-0x8] ;  /* 0xfffff810ff197984 */ /* 0x000f620008000800 */
[----:B------:R-:W1:Y:S01]  /*0f30*/  LDCU UR32, c[0x3][UR20+0x8] ;  /* 0x00c00100142077ac */ /* 0x000e620008000800 */
[----:B------:R-:W1:Y:S01]  /*0f40*/  LDCU UR33, c[0x3][UR20+0x18] ;  /* 0x00c00300142177ac */ /* 0x000e620008000800 */
[----:B0-----:R-:W-:-:S02]  /*0f50*/  FADD R24, R4, -R7 ;  /* 0x8000000704187221 */ /* 0x001fc40000000000 */
[----:B------:R-:W-:Y:S02]  /*0f60*/  LDS R4, [R2+-0x4] ;  /* 0xfffffc0002047984 */ /* 0x000fe40000000800 */
[----:B---3--:R-:W-:Y:S01]  /*0f70*/  FMUL R24, R24, UR30 ;  /* 0x0000001e18187c20 */ /* 0x008fe20008400000 */
[----:B------:R-:W0:Y:S01]  /*0f80*/  LDCU UR30, c[0x3][UR20+0xc] ;  /* 0x00c00180141e77ac */ /* 0x000e220008000800 */
[----:B------:R-:W3:Y:S01]  /*0f90*/  LDS R7, [UR16+-0x4] ;  /* 0xfffffc10ff077984 */ /* 0x000ee20008000800 */
[----:B--2---:R-:W-:Y:S01]  /*0fa0*/  FADD R26, R6, -R23 ;  /* 0x80000017061a7221 */ /* 0x004fe20000000000 */
[----:B------:R-:W-:Y:S02]  /*0fb0*/  FFMA R5, R24, R24, R5 ;  /* 0x0000001818057223 */ /* 0x000fe40000000005 */
[----:B------:R-:W-:Y:S01]  /*0fc0*/  LDS R6, [R2] ;  /* 0x0000000002067984 */ /* 0x000fe20000000800 */
[----:B----4-:R-:W-:Y:S01]  /*0fd0*/  FMUL R26, R26, UR31 ;  /* 0x0000001f1a1a7c20 */ /* 0x010fe20008400000 */
[----:B------:R-:W2:Y:S02]  /*0fe0*/  LDCU UR31, c[0x3][UR20+0x10] ;  /* 0x00c00200141f77ac */ /* 0x000ea40008000800 */
[----:B------:R-:W4:Y:S01]  /*0ff0*/  LDS R23, [UR16] ;  /* 0x00000010ff177984 */ /* 0x000f220008000800 */
[----:B-----5:R-:W-:Y:S01]  /*1000*/  FADD R22, R22, -R25 ;  /* 0x8000001916167221 */ /* 0x020fe20000000000 */
[----:B------:R-:W-:-:S02]  /*1010*/  FFMA R26, R26, R26, R5 ;  /* 0x0000001a1a1a7223 */ /* 0x000fc40000000005 */
[----:B------:R-:W-:Y:S01]  /*1020*/  LDS R24, [UR16+0x8] ;  /* 0x00000810ff187984 */ /* 0x000fe20008000800 */
[----:B-1----:R-:W-:Y:S01]  /*1030*/  FMUL R25, R22, UR32 ;  /* 0x0000002016197c20 */ /* 0x002fe20008400000 */
[----:B------:R-:W1:Y:S02]  /*1040*/  LDCU UR32, c[0x3][UR20+0x14] ;  /* 0x00c00280142077ac */ /* 0x000e640008000800 */
[----:B------:R-:W-:Y:S01]  /*1050*/  LDS R5, [R2+0x4] ;  /* 0x0000040002057984 */ /* 0x000fe20000000800 */
[----:B------:R-:W-:Y:S01]  /*1060*/  FFMA R26, R25, R25, R26 ;  /* 0x00000019191a7223 */ /* 0x000fe2000000001a */
[----:B------:R-:W5:Y:S02]  /*1070*/  LDCU UR20, c[0x3][UR20+0x1c] ;  /* 0x00c00380141477ac */ /* 0x000f640008000800 */
[----:B------:R-:W1:Y:S04]  /*1080*/  LDS R22, [UR16+0x4] ;  /* 0x00000410ff167984 */ /* 0x000e680008000800 */
[----:B------:R-:W5:Y:S01]  /*1090*/  LDS R25, [R2+0x8] ;  /* 0x0000080002197984 */ /* 0x000f620000000800 */
[----:B---3--:R-:W-:-:S03]  /*10a0*/  FADD R27, R4, -R7 ;  /* 0x80000007041b7221 */ /* 0x008fc60000000000 */
[----:B------:R3:W-:Y:S01]  /*10b0*/  LDS R7, [R2+0xc] ;  /* 0x00000c0002077984 */ /* 0x0007e20000000800 */
[----:B0-----:R-:W-:-:S03]  /*10c0*/  FMUL R27, R27, UR30 ;  /* 0x0000001e1b1b7c20 */ /* 0x001fc60008400000 */
[----:B------:R-:W0:Y:S01]  /*10d0*/  LDS R4, [UR16+0xc] ;  /* 0x00000c10ff047984 */ /* 0x000e220008000800 */
[----:B------:R-:W-:Y:S01]  /*10e0*/  UIADD3 UR16, UPT, UPT, UR16, 0x20, URZ ;  /* 0x0000002010107890 */ /* 0x000fe2000fffe0ff */
[----:B----4-:R-:W-:Y:S01]  /*10f0*/  FADD R6, R6, -R23 ;  /* 0x8000001706067221 */ /* 0x010fe20000000000 */
[----:B------:R-:W-:Y:S01]  /*1100*/  FFMA R26, R27, R27, R26 ;  /* 0x0000001b1b1a7223 */ /* 0x000fe2000000001a */
[----:B---3--:R-:W-:Y:S02]  /*1110*/  IADD3 R2, PT, PT, R2, 0x20, RZ ;  /* 0x0000002002027810 */ /* 0x008fe40007ffe0ff */
[----:B--2---:R-:W-:-:S04]  /*1120*/  FMUL R23, R6, UR31 ;  /* 0x0000001f06177c20 */ /* 0x004fc80008400000 */
[----:B------:R-:W-:Y:S01]  /*1130*/  FFMA R26, R23, R23, R26 ;  /* 0x00000017171a7223 */ /* 0x000fe2000000001a */
[----:B-1----:R-:W-:-:S04]  /*1140*/  FADD R5, R5, -R22 ;  /* 0x8000001605057221 */ /* 0x002fc80000000000 */
[----:B------:R-:W-:Y:S01]  /*1150*/  FMUL R5, R5, UR32 ;  /* 0x0000002005057c20 */ /* 0x000fe20008400000 */
[----:B-----5:R-:W-:-:S03]  /*1160*/  FADD R24, R25, -R24 ;  /* 0x8000001819187221 */ /* 0x020fc60000000000 */
[----:B------:R-:W-:Y:S01]  /*1170*/  FFMA R26, R5, R5, R26 ;  /* 0x00000005051a7223 */ /* 0x000fe2000000001a */
[----:B------:R-:W-:-:S04]  /*1180*/  FMUL R5, R24, UR33 ;  /* 0x0000002118057c20 */ /* 0x000fc80008400000 */
[----:B------:R-:W-:Y:S01]  /*1190*/  FFMA R5, R5, R5, R26 ;  /* 0x0000000505057223 */ /* 0x000fe2000000001a */
[----:B0-----:R-:W-:-:S04]  /*11a0*/  FADD R4, R7, -R4 ;  /* 0x8000000407047221 */ /* 0x001fc80000000000 */
[----:B------:R-:W-:-:S04]  /*11b0*/  FMUL R4, R4, UR20 ;  /* 0x0000001404047c20 */ /* 0x000fc80008400000 */
[----:B------:R-:W-:Y:S01]  /*11c0*/  FFMA R5, R4, R4, R5 ;  /* 0x0000000404057223 */ /* 0x000fe20000000005 */
[----:B------:R-:W-:Y:S06]  /*11d0*/  BRA.U UP1, `(.L_x_12) ;  /* 0xfffffffd01207547 */ /* 0x000fec000b83ffff */
.L_x_11:
[----:B------:R-:W-:Y:S01]  /*11e0*/  UISETP.NE.AND UP1, UPT, UR26, URZ, UPT ;  /* 0x000000ff1a00728c */ /* 0x000fe2000bf25270 */
[----:B------:R-:W-:-:S08]  /*11f0*/  IMAD R3, R3, UR25, R8 ;  /* 0x0000001903037c24 */ /* 0x000fd0000f8e0208 */
[----:B------:R-:W-:Y:S05]  /*1200*/  BRA.U !UP1, `(.L_x_13) ;  /* 0x0000000509347547 */ /* 0x000fea000b800000 */
[----:B------:R-:W-:Y:S01]  /*1210*/  UISETP.NE.AND UP1, UPT, UR9, URZ, UPT ;  /* 0x000000ff0900728c */ /* 0x000fe2000bf25270 */
[----:B------:R-:W-:Y:S10]  /*1220*/  BRA.U !UP0, `(.L_x_14) ;  /* 0x0000000108887547 */ /* 0x000ff4000b800000 */
[----:B------:R-:W2:Y:S01]  /*1230*/  S2UR UR20, SR_CgaCtaId ;  /* 0x00000000001479c3 */ /* 0x000ea20000008800 */
[----:B------:R-:W-:Y:S01]  /*1240*/  UMOV UR17, 0x400 ;  /* 0x0000040000117882 */ /* 0x000fe20000000000 */
[----:B------:R-:W-:Y:S02]  /*1250*/  UIADD3 UR16, UPT, UPT, UR21, UR15, URZ ;  /* 0x0000000f15107290 */ /* 0x000fe4000fffe0ff */
[----:B------:R-:W-:Y:S01]  /*1260*/  VIADD R2, R3, UR15 ;  /* 0x0000000f03027c36 */ /* 0x000fe20008000000 */
[----:B------:R-:W-:-:S04]  /*1270*/  UIADD3 UR15, UPT, UPT, UR15, 0x4, URZ ;  /* 0x000000040f0f7890 */ /* 0x000fc8000fffe0ff */
[----:B0-----:R-:W-:-:S05]  /*1280*/  LEA R6, R2, UR7, 0x2 ;  /* 0x0000000702067c11 */ /* 0x001fca000f8e10ff */
[----:B------:R-:W-:Y:S04]  /*1290*/  LDS R22, [R6] ;  /* 0x0000000006167984 */ /* 0x000fe80000000800 */
[----:B------:R-:W-:Y:S04]  /*12a0*/  LDS R24, [R6+0x4] ;  /* 0x0000040006187984 */ /* 0x000fe80000000800 */
[----:B------:R-:W-:Y:S01]  /*12b0*/  LDS R7, [R6+0x8] ;  /* 0x0000080006077984 */ /* 0x000fe20000000800 */
[----:B--2---:R-:W-:-:S03]  /*12c0*/  ULEA UR17, UR20, UR17, 0x18 ;  /* 0x0000001114117291 */ /* 0x004fc6000f8ec0ff */
[----:B------:R-:W-:Y:S01]  /*12d0*/  LDS R23, [R6+0xc] ;  /* 0x00000c0006177984 */ /* 0x000fe20000000800 */
[----:B------:R-:W-:Y:S02]  /*12e0*/  ULEA UR16, UR16, UR17, 0x2 ;  /* 0x0000001110107291 */ /* 0x000fe4000f8e10ff */
[----:B------:R-:W-:Y:S02]  /*12f0*/  USHF.L.U32 UR17, UR4, 0x2, URZ ;  /* 0x0000000204117899 */ /* 0x000fe400080006ff */
[----:B------:R-:W-:-:S05]  /*1300*/  UIADD3 UR4, UPT, UPT, UR4, 0x4, URZ ;  /* 0x0000000404047890 */ /* 0x000fca000fffe0ff */
[----:B------:R-:W0:Y:S04]  /*1310*/  LDS R25, [UR16] ;  /* 0x00000010ff197984 */ /* 0x000e280008000800 */
[----:B------:R-:W2:Y:S01]  /*1320*/  LDS R27, [UR16+0x4] ;  /* 0x00000410ff1b7984 */ /* 0x000ea20008000800 */
[----:B------:R-:W3:Y:S03]  /*1330*/  LDCU UR20, c[0x3][UR17+0x4] ;  /* 0x00c00080111477ac */ /* 0x000ee60008000800 */
[----:B------:R-:W4:Y:S01]  /*1340*/  LDS R2, [UR16+0x8] ;  /* 0x00000810ff027984 */ /* 0x000f220008000800 */
[----:B------:R-:W5:Y:S03]  /*1350*/  LDCU UR30, c[0x3][UR17+0x8] ;  /* 0x00c00100111e77ac */ /* 0x000f660008000800 */
[----:B------:R-:W1:Y:S01]  /*1360*/  LDS R4, [UR16+0xc] ;  /* 0x00000c10ff047984 */ /* 0x000e620008000800 */
[----:B------:R-:W3:Y:S01]  /*1370*/  LDCU UR16, c[0x3][UR17] ;  /* 0x00c00000111077ac */ /* 0x000ee20008000800 */
[----:B------:R-:W5:Y:S01]  /*1380*/  LDCU UR17, c[0x3][UR17+0xc] ;  /* 0x00c00180111177ac */ /* 0x000f620008000800 */
[----:B0-----:R-:W-:-:S04]  /*1390*/  FADD R22, R22, -R25 ;  /* 0x8000001916167221 */ /* 0x001fc80000000000 */
[----:B---3--:R-:W-:Y:S01]  /*13a0*/  FMUL R22, R22, UR16 ;  /* 0x0000001016167c20 */ /* 0x008fe20008400000 */
[----:B--2---:R-:W-:-:S03]  /*13b0*/  FADD R24, R24, -R27 ;  /* 0x8000001b18187221 */ /* 0x004fc60000000000 */
[----:B------:R-:W-:Y:S01]  /*13c0*/  FFMA R5, R22, R22, R5 ;  /* 0x0000001616057223 */ /* 0x000fe20000000005 */
[----:B------:R-:W-:Y:S01]  /*13d0*/  FMUL R24, R24, UR20 ;  /* 0x0000001418187c20 */ /* 0x000fe20008400000 */
[----:B----4-:R-:W-:Y:S01]  /*13e0*/  FADD R2, R7, -R2 ;  /* 0x8000000207027221 */ /* 0x010fe20000000000 */
[----:B-1----:R-:W-:Y:S02]  /*13f0*/  FADD R4, R23, -R4 ;  /* 0x8000000417047221 */ /* 0x002fe40000000000 */
[----:B------:R-:W-:Y:S01]  /*1400*/  FFMA R5, R24, R24, R5 ;  /* 0x0000001818057223 */ /* 0x000fe20000000005 */
[----:B-----5:R-:W-:Y:S01]  /*1410*/  FMUL R2, R2, UR30 ;  /* 0x0000001e02027c20 */ /* 0x020fe20008400000 */
[----:B------:R-:W-:-:S03]  /*1420*/  FMUL R4, R4, UR17 ;  /* 0x0000001104047c20 */ /* 0x000fc60008400000 */
[----:B------:R-:W-:-:S04]  /*1430*/  FFMA R5, R2, R2, R5 ;  /* 0x0000000202057223 */ /* 0x000fc80000000005 */
[----:B------:R-:W-:-:S07]  /*1440*/  FFMA R5, R4, R4, R5 ;  /* 0x0000000404057223 */ /* 0x000fce0000000005 */
.L_x_14:
[----:B------:R-:W-:Y:S05]  /*1450*/  BRA.U !UP1, `(.L_x_13) ;  /* 0x0000000109a07547 */ /* 0x000fea000b800000 */
[----:B------:R-:W-:-:S09]  /*1460*/  UISETP.NE.AND UP1, UPT, UR9, 0x1, UPT ;  /* 0x000000010900788c */ /* 0x000fd2000bf25270 */
[----:B------:R-:W-:Y:S05]  /*1470*/  BRA.U !UP1, `(.L_x_15) ;  /* 0x0000000109587547 */ /* 0x000fea000b800000 */
[----:B------:R-:W2:Y:S01]  /*1480*/  S2UR UR20, SR_CgaCtaId ;  /* 0x00000000001479c3 */ /* 0x000ea20000008800 */
[----:B------:R-:W-:Y:S01]  /*1490*/  UMOV UR17, 0x400 ;  /* 0x0000040000117882 */ /* 0x000fe20000000000 */
[----:B------:R-:W-:Y:S02]  /*14a0*/  UIADD3 UR16, UPT, UPT, UR21, UR15, URZ ;  /* 0x0000000f15107290 */ /* 0x000fe4000fffe0ff */
[----:B------:R-:W-:Y:S01]  /*14b0*/  IADD3 R2, PT, PT, R3, UR15, RZ ;  /* 0x0000000f03027c10 */ /* 0x000fe2000fffe0ff */
[----:B------:R-:W-:-:S03]  /*14c0*/  UIADD3 UR15, UPT, UPT, UR15, 0x2, URZ ;  /* 0x000000020f0f7890 */ /* 0x000fc6000fffe0ff */
[----:B------:R-:W-:-:S05]  /*14d0*/  LEA R2, R2, UR7, 0x2 ;  /* 0x0000000702027c11 */ /* 0x000fca000f8e10ff */
[----:B0-----:R-:W-:Y:S04]  /*14e0*/  LDS R4, [R2] ;  /* 0x0000000002047984 */ /* 0x001fe80000000800 */
[----:B------:R-:W-:Y:S01]  /*14f0*/  LDS R6, [R2+0x4] ;  /* 0x0000040002067984 */ /* 0x000fe20000000800 */
[----:B--2---:R-:W-:-:S04]  /*1500*/  ULEA UR17, UR20, UR17, 0x18 ;  /* 0x0000001114117291 */ /* 0x004fc8000f8ec0ff */
[----:B------:R-:W-:-:S09]  /*1510*/  ULEA UR16, UR16, UR17, 0x2 ;  /* 0x0000001110107291 */ /* 0x000fd2000f8e10ff */
[----:B------:R-:W0:Y:S04]  /*1520*/  LDS R7, [UR16] ;  /* 0x00000010ff077984 */ /* 0x000e280008000800 */
[----:B------:R-:W2:Y:S01]  /*1530*/  LDS R23, [UR16+0x4] ;  /* 0x00000410ff177984 */ /* 0x000ea20008000800 */
[----:B------:R-:W-:Y:S02]  /*1540*/  USHF.L.U32 UR16, UR4, 0x2, URZ ;  /* 0x0000000204107899 */ /* 0x000fe400080006ff */
[----:B------:R-:W-:-:S10]  /*1550*/  UIADD3 UR4, UPT, UPT, UR4, 0x2, URZ ;  /* 0x0000000204047890 */ /* 0x000fd4000fffe0ff */
[----:B------:R-:W3:Y:S01]  /*1560*/  LDCU UR17, c[0x3][UR16] ;  /* 0x00c00000101177ac */ /* 0x000ee20008000800 */
[----:B------:R-:W4:Y:S01]  /*1570*/  LDCU UR16, c[0x3][UR16+0x4] ;  /* 0x00c00080101077ac */ /* 0x000f220008000800 */
[----:B0-----:R-:W-:-:S04]  /*1580*/  FADD R4, R4, -R7 ;  /* 0x8000000704047221 */ /* 0x001fc80000000000 */
[----:B---3--:R-:W-:Y:S01]  /*1590*/  FMUL R4, R4, UR17 ;  /* 0x0000001104047c20 */ /* 0x008fe20008400000 */
[----:B--2---:R-:W-:-:S03]  /*15a0*/  FADD R6, R6, -R23 ;  /* 0x8000001706067221 */ /* 0x004fc60000000000 */
[----:B------:R-:W-:Y:S01]  /*15b0*/  FFMA R5, R4, R4, R5 ;  /* 0x0000000404057223 */ /* 0x000fe20000000005 */
[----:B----4-:R-:W-:-:S04]  /*15c0*/  FMUL R6, R6, UR16 ;  /* 0x0000001006067c20 */ /* 0x010fc80008400000 */
[----:B------:R-:W-:-:S07]  /*15d0*/  FFMA R5, R6, R6, R5 ;  /* 0x0000000606057223 */ /* 0x000fce0000000005 */
.L_x_15:
[----:B------:R-:W-:Y:S05]  /*15e0*/  @P1 BRA `(.L_x_13) ;  /* 0x00000000003c1947 */ /* 0x000fea0003800000 */
[----:B------:R-:W2:Y:S01]  /*15f0*/  S2UR UR20, SR_CgaCtaId ;  /* 0x00000000001479c3 */ /* 0x000ea20000008800 */
[----:B------:R-:W-:Y:S01]  /*1600*/  UMOV UR17, 0x400 ;  /* 0x0000040000117882 */ /* 0x000fe20000000000 */
[----:B------:R-:W-:Y:S02]  /*1610*/  UIADD3 UR16, UPT, UPT, UR21, UR15, URZ ;  /* 0x0000000f15107290 */ /* 0x000fe4000fffe0ff */
[----:B------:R-:W-:Y:S01]  /*1620*/  IADD3 R3, PT, PT, R3, UR15, RZ ;  /* 0x0000000f03037c10 */ /* 0x000fe2000fffe0ff */
[----:B------:R-:W-:Y:S02]  /*1630*/  USHF.L.U32 UR15, UR4, 0x2, URZ ;  /* 0x00000002040f7899 */ /* 0x000fe400080006ff */
[----:B------:R-:W-:Y:S01]  /*1640*/  UIADD3 UR4, UPT, UPT, UR4, 0x1, URZ ;  /* 0x0000000104047890 */ /* 0x000fe2000fffe0ff */
[----:B------:R-:W-:-:S06]  /*1650*/  LEA R3, R3, UR7, 0x2 ;  /* 0x0000000703037c11 */ /* 0x000fcc000f8e10ff */
[----:B------:R-:W-:Y:S03]  /*1660*/  LDS R3, [R3] ;  /* 0x0000000003037984 */ /* 0x000fe60000000800 */
[----:B------:R-:W3:Y:S01]  /*1670*/  LDCU UR15, c[0x3][UR15] ;  /* 0x00c000000f0f77ac */ /* 0x000ee20008000800 */
[----:B--2---:R-:W-:-:S04]  /*1680*/  ULEA UR17, UR20, UR17, 0x18 ;  /* 0x0000001114117291 */ /* 0x004fc8000f8ec0ff */
[----:B------:R-:W-:-:S09]  /*1690*/  ULEA UR16, UR16, UR17, 0x2 ;  /* 0x0000001110107291 */ /* 0x000fd2000f8e10ff */
[----:B------:R-:W2:Y:S02]  /*16a0*/  LDS R2, [UR16] ;  /* 0x00000010ff027984 */ /* 0x000ea40008000800 */
[----:B--2---:R-:W-:-:S04]  /*16b0*/  FADD R2, R3, -R2 ;  /* 0x8000000203027221 */ /* 0x004fc80000000000 */
[----:B---3--:R-:W-:-:S04]  /*16c0*/  FMUL R2, R2, UR15 ;  /* 0x0000000f02027c20 */ /* 0x008fc80008400000 */
[----:B------:R-:W-:-:S07]  /*16d0*/  FFMA R5, R2, R2, R5 ;  /* 0x0000000202057223 */ /* 0x000fce0000000005 */
.L_x_13:
[----:B------:R-:W-:-:S04]  /*16e0*/  IABS R2, UR6 ;  /* 0x0000000600027c13 */ /* 0x000fc80008000000 */
[----:B------:R-:W-:Y:S01]  /*16f0*/  ISETP.NE.AND P2, PT, R2, UR14, PT ;  /* 0x0000000e02007c0c */ /* 0x000fe2000bf45270 */
[----:B------:R-:W-:-:S12]  /*1700*/  UIADD3 UR14, UPT, UPT, UR14, 0x1, URZ ;  /* 0x000000010e0e7890 */ /* 0x000fd8000fffe0ff */
[----:B------:R-:W-:Y:S05]  /*1710*/  @P2 BRA `(.L_x_16) ;  /* 0xfffffff400882947 */ /* 0x000fea000383ffff */
[----:B0-----:R-:W0:Y:S01]  /*1720*/  LDC R6, c[0x0][0x39c] ;  /* 0x0000e700ff067b82 */ /* 0x001e220000000800 */
[----:B------:R-:W-:Y:S01]  /*1730*/  BSSY.RECONVERGENT B1, `(.L_x_17) ;  /* 0x000000d000017945 */ /* 0x000fe20003800200 */
[----:B0-----:R-:W0:Y:S08]  /*1740*/  MUFU.RCP R3, R6 ;  /* 0x0000000600037308 */ /* 0x001e300000001000 */
[----:B------:R-:W2:Y:S01]  /*1750*/  FCHK P1, -R5, R6 ;  /* 0x0000000605007302 */ /* 0x000ea20000020100 */
[----:B0-----:R-:W-:-:S04]  /*1760*/  FFMA R2, R3, -R6, 1 ;  /* 0x3f80000003027423 */ /* 0x001fc80000000806 */
[----:B------:R-:W-:-:S04]  /*1770*/  FFMA R2, R3, R2, R3 ;  /* 0x0000000203027223 */ /* 0x000fc80000000003 */
[----:B------:R-:W-:-:S04]  /*1780*/  FFMA R4, R2, -R5, RZ ;  /* 0x8000000502047223 */ /* 0x000fc800000000ff */
[----:B------:R-:W-:-:S04]  /*1790*/  FFMA R3, R4, -R6, -R5 ;  /* 0x8000000604037223 */ /* 0x000fc80000000805 */
[----:B------:R-:W-:Y:S01]  /*17a0*/  FFMA R2, R2, R3, R4 ;  /* 0x0000000302027223 */ /* 0x000fe20000000004 */
[----:B--2---:R-:W-:Y:S06]  /*17b0*/  @!P1 BRA `(.L_x_18) ;  /* 0x0000000000109947 */ /* 0x004fec0003800000 */
[----:B------:R-:W-:Y:S01]  /*17c0*/  FADD R3, -R5, -RZ ;  /* 0x800000ff05037221 */ /* 0x000fe20000000100 */
[----:B------:R-:W-:-:S07]  /*17d0*/  MOV R6, 0x17f0 ;  /* 0x000017f000067802 */ /* 0x000fce0000000f00 */
[----:B-1----:R-:W-:Y:S05]  /*17e0*/  CALL.REL.NOINC `($__internal_1_$__cuda_sm3x_div_rn_noftz_f32_slowpath) ;  /* 0x0000000c00407944 */ /* 0x002fea0003c00000 */
[----:B------:R-:W-:-:S07]  /*17f0*/  MOV R2, R7 ;  /* 0x0000000700027202 */ /* 0x000fce0000000f00 */
.L_x_18:
[----:B------:R-:W-:Y:S05]  /*1800*/  BSYNC.RECONVERGENT B1 ;  /* 0x0000000000017941 */ /* 0x000fea0003800200 */
.L_x_17:
[----:B------:R-:W0:Y:S01]  /*1810*/  S2UR UR15, SR_CgaCtaId ;  /* 0x00000000000f79c3 */ /* 0x000e220000008800 */
[----:B------:R-:W-:Y:S01]  /*1820*/  UMOV UR14, 0x400 ;  /* 0x00000400000e7882 */ /* 0x000fe20000000000 */
[----:B------:R-:W-:Y:S01]  /*1830*/  UIMAD UR4, UR25, UR13, UR12 ;  /* 0x0000000d190472a4 */ /* 0x000fe2000f8e020c */
[----:B------:R-:W-:Y:S02]  /*1840*/  HFMA2 R4, -RZ, RZ, 3.7421875, 0 ;  /* 0x437c0000ff047431 */ /* 0x000fe400000001ff */
[----:B------:R-:W-:Y:S01]  /*1850*/  IMAD.MOV.U32 R3, RZ, RZ, 0x3bbb989d ;  /* 0x3bbb989dff037424 */ /* 0x000fe200078e00ff */
[----:B------:R-:W-:-:S03]  /*1860*/  UIADD3 UR13, UPT, UPT, UR13, 0x1, URZ ;  /* 0x000000010d0d7890 */ /* 0x000fc6000fffe0ff */
[----:B------:R-:W-:Y:S01]  /*1870*/  FFMA.SAT R3, R2, R3, 0.5 ;  /* 0x3f00000002037423 */ /* 0x000fe20000002003 */
[----:B------:R-:W-:-:S03]  /*1880*/  UISETP.NE.AND UP0, UPT, UR13, UR29, UPT ;  /* 0x0000001d0d00728c */ /* 0x000fc6000bf05270 */
[----:B------:R-:W-:-:S04]  /*1890*/  FFMA.RM R3, R3, R4, 12582913 ;  /* 0x4b40000103037423 */ /* 0x000fc80000004004 */
[C---:B------:R-:W-:Y:S01]  /*18a0*/  FADD R5, R3.reuse, -12583039 ;  /* 0xcb40007f03057421 */ /* 0x040fe20000000000 */
[----:B------:R-:W-:-:S03]  /*18b0*/  SHF.L.U32 R3, R3, 0x17, RZ ;  /* 0x0000001703037819 */ /* 0x000fc600000006ff */
[----:B------:R-:W-:Y:S01]  /*18c0*/  FFMA R5, R2, 1.4426950216293334961, -R5 ;  /* 0x3fb8aa3b02057823 */ /* 0x000fe20000000805 */
[----:B0-----:R-:W-:-:S03]  /*18d0*/  ULEA UR14, UR15, UR14, 0x18 ;  /* 0x0000000e0f0e7291 */ /* 0x001fc6000f8ec0ff */
[----:B------:R-:W-:Y:S01]  /*18e0*/  FFMA R5, R2, 1.925963033500011079e-08, R5 ;  /* 0x32a5706002057823 */ /* 0x000fe20000000005 */
[----:B------:R-:W-:-:S03]  /*18f0*/  ULEA UR4, UR4, UR14, 0x2 ;  /* 0x0000000e04047291 */ /* 0x000fc6000f8e10ff */
[----:B------:R-:W0:Y:S06]  /*1900*/  MUFU.EX2 R2, R5 ;  /* 0x0000000500027308 */ /* 0x000e2c0000000800 */
[----:B------:R-:W2:Y:S01]  /*1910*/  LDS R4, [UR4] ;  /* 0x00000004ff047984 */ /* 0x000ea20008000800 */
[----:B0-----:R-:W-:-:S04]  /*1920*/  FMUL R3, R3, R2 ;  /* 0x0000000203037220 */ /* 0x001fc80000400000 */
[----:B------:R-:W-:-:S04]  /*1930*/  FMUL R2, R3, R12 ;  /* 0x0000000c03027220 */ /* 0x000fc80000400000 */
[----:B--2---:R-:W-:Y:S01]  /*1940*/  FFMA R9, R2, R4, R9 ;  /* 0x0000000402097223 */ /* 0x004fe20000000009 */
[----:B------:R-:W-:Y:S06]  /*1950*/  BRA.U UP0, `(.L_x_19) ;  /* 0xfffffff100e07547 */ /* 0x000fec000b83ffff */
[----:B------:R-:W-:-:S04]  /*1960*/  UIADD3 UR12, UPT, UPT, UR12, 0x1, URZ ;  /* 0x000000010c0c7890 */ /* 0x000fc8000fffe0ff */
[----:B------:R-:W-:-:S09]  /*1970*/  UISETP.NE.AND UP0, UPT, UR12, UR29, UPT ;  /* 0x0000001d0c00728c */ /* 0x000fd2000bf05270 */
[----:B------:R-:W-:Y:S05]  /*1980*/  BRA.U UP0, `(.L_x_20) ;  /* 0xfffffff100cc7547 */ /* 0x000fea000b83ffff */
[----:B------:R-:W-:Y:S05]  /*1990*/  BRA `(.L_x_8) ;  /* 0x0000000400b07947 */ /* 0x000fea0003800000 */
.L_x_10:
[----:B------:R-:W2:Y:S01]  /*19a0*/  LDCU UR4, c[0x0][0x398] ;  /* 0x00007300ff0477ac */ /* 0x000ea20008000800 */
[----:B------:R-:W3:Y:S01]  /*19b0*/  LDCU UR12, c[0x0][0x398] ;  /* 0x00007300ff0c77ac */ /* 0x000ee20008000800 */
[----:B--2---:R-:W-:-:S04]  /*19c0*/  UIADD3 UR4, UPT, UPT, UR4, -0x1, URZ ;  /* 0xffffffff04047890 */ /* 0x004fc8000fffe0ff */
[----:B------:R-:W-:Y:S02]  /*19d0*/  ULEA.HI UR4, UR4, UR4, URZ, 0x1 ;  /* 0x0000000404047291 */ /* 0x000fe4000f8f08ff */
[----:B---3--:R-:W-:Y:S02]  /*19e0*/  UIADD3 UR12, UPT, UPT, UR22, UR12, URZ ;  /* 0x0000000c160c7290 */ /* 0x008fe4000fffe0ff */
[----:B------:R-:W-:-:S04]  /*19f0*/  ULOP3.LUT UR4, UR4, 0xfffffffe, URZ, 0xc0, !UPT ;  /* 0xfffffffe04047892 */ /* 0x000fc8000f8ec0ff */
[----:B------:R-:W-:-:S03]  /*1a00*/  UIADD3 UR4, UPT, UPT, UR12, -0x2, -UR4 ;  /* 0xfffffffe0c047890 */ /* 0x000fc6000fffe804 */
[----:B------:R-:W-:Y:S01]  /*1a10*/  UMOV UR12, UR6 ;  /* 0x00000006000c7c82 */ /* 0x000fe20008000000 */
[----:B------:R-:W-:-:S11]  /*1a20*/  UISETP.GE.U32.AND UP0, UPT, UR4, 0x7, UPT ;  /* 0x000000070400788c */ /* 0x000fd6000bf06070 */
.L_x_26:
[----:B------:R-:W-:Y:S01]  /*1a30*/  ULOP3.LUT UR16, UR8, 0x7, URZ, 0xc0, !UPT ;  /* 0x0000000708107892 */ /* 0x000fe2000f8ec0ff */
[----:B------:R-:W-:-:S03]  /*1a40*/  UMOV UR13, UR6 ;  /* 0x00000006000d7c82 */ /* 0x000fc60008000000 */
[----:B------:R-:W-:Y:S01]  /*1a50*/  UISETP.NE.AND UP2, UPT, UR16, URZ, UPT ;  /* 0x000000ff1000728c */ /* 0x000fe2000bf45270 */
[----:B------:R-:W-:Y:S10]  /*1a60*/  BRA.U !UP0, `(.L_x_21) ;  /* 0x0000000108947547 */ /* 0x000ff4000b800000 */
[----:B------:R-:W2:Y:S01]  /*1a70*/  S2UR UR13, SR_CgaCtaId ;  /* 0x00000000000d79c3 */ /* 0x000ea20000008800 */
[----:B------:R-:W3:Y:S01]  /*1a80*/  MUFU.EX2 R2, R13 ;  /* 0x0000000d00027308 */ /* 0x000ee20000000800 */
[----:B------:R-:W-:Y:S01]  /*1a90*/  UMOV UR4, 0x400 ;  /* 0x0000040000047882 */ /* 0x000fe20000000000 */
[----:B---3--:R-:W-:-:S04]  /*1aa0*/  FMUL R3, R17, R2 ;  /* 0x0000000211037220 */ /* 0x008fc80000400000 */
[----:B------:R-:W-:Y:S01]  /*1ab0*/  FMUL R2, R3, R12 ;  /* 0x0000000c03027220 */ /* 0x000fe20000400000 */
[----:B--2---:R-:W-:-:S03]  /*1ac0*/  ULEA UR15, UR13, UR4, 0x18 ;  /* 0x000000040d0f7291 */ /* 0x004fc6000f8ec0ff */
[----:B------:R-:W-:Y:S01]  /*1ad0*/  UMOV UR4, URZ ;  /* 0x000000ff00047c82 */ /* 0x000fe20008000000 */
[----:B------:R-:W-:-:S08]  /*1ae0*/  UMOV UR13, UR6 ;  /* 0x00000006000d7c82 */ /* 0x000fd00008000000 */
.L_x_22:
[----:B------:R-:W-:Y:S02]  /*1af0*/  UIMAD UR14, UR25, UR13, UR12 ;  /* 0x0000000d190e72a4 */ /* 0x000fe4000f8e020c */
[----:B------:R-:W-:Y:S02]  /*1b00*/  UIADD3 UR4, UPT, UPT, UR4, 0x8, URZ ;  /* 0x0000000804047890 */ /* 0x000fe4000fffe0ff */
[----:B------:R-:W-:Y:S02]  /*1b10*/  ULEA UR14, UR14, UR15, 0x2 ;  /* 0x0000000f0e0e7291 */ /* 0x000fe4000f8e10ff */
[----:B------:R-:W-:Y:S02]  /*1b20*/  UISETP.NE.AND UP1, UPT, UR4, UR28, UPT ;  /* 0x0000001c0400728c */ /* 0x000fe4000bf25270 */
[----:B------:R-:W-:Y:S02]  /*1b30*/  ULEA UR17, UR25, UR14, 0x2 ;  /* 0x0000000e19117291 */ /* 0x000fe4000f8e10ff */
[----:B------:R-:W-:-:S02]  /*1b40*/  UIADD3 UR13, UPT, UPT, UR13, 0x8, URZ ;  /* 0x000000080d0d7890 */ /* 0x000fc4000fffe0ff */
[----:B------:R-:W-:Y:S01]  /*1b50*/  ULEA UR20, UR25, UR17, 0x2 ;  /* 0x0000001119147291 */ /* 0x000fe2000f8e10ff */
[----:B0-----:R-:W0:Y:S03]  /*1b60*/  LDS R4, [UR14] ;  /* 0x0000000eff047984 */ /* 0x001e260008000800 */
[----:B------:R-:W-:Y:S01]  /*1b70*/  ULEA UR14, UR25, UR20, 0x2 ;  /* 0x00000014190e7291 */ /* 0x000fe2000f8e10ff */
[----:B------:R-:W2:Y:S03]  /*1b80*/  LDS R6, [UR17] ;  /* 0x00000011ff067984 */ /* 0x000ea60008000800 */
[----:B------:R-:W-:Y:S01]  /*1b90*/  ULEA UR17, UR25, UR14, 0x2 ;  /* 0x0000000e19117291 */ /* 0x000fe2000f8e10ff */
[----:B------:R-:W3:Y:S03]  /*1ba0*/  LDS R22, [UR20] ;  /* 0x00000014ff167984 */ /* 0x000ee60008000800 */
[----:B------:R-:W-:Y:S01]  /*1bb0*/  ULEA UR20, UR25, UR17, 0x2 ;  /* 0x0000001119147291 */ /* 0x000fe2000f8e10ff */
[----:B------:R-:W4:Y:S03]  /*1bc0*/  LDS R24, [UR14] ;  /* 0x0000000eff187984 */ /* 0x000f260008000800 */
[----:B------:R-:W-:Y:S01]  /*1bd0*/  ULEA UR14, UR25, UR20, 0x2 ;  /* 0x00000014190e7291 */ /* 0x000fe2000f8e10ff */
[----:B------:R-:W5:Y:S03]  /*1be0*/  LDS R26, [UR17] ;  /* 0x00000011ff1a7984 */ /* 0x000f660008000800 */
[----:B------:R-:W-:Y:S01]  /*1bf0*/  ULEA UR17, UR25, UR14, 0x2 ;  /* 0x0000000e19117291 */ /* 0x000fe2000f8e10ff */
[----:B------:R-:W1:Y:S04]  /*1c00*/  LDS R28, [UR20] ;  /* 0x00000014ff1c7984 */ /* 0x000e680008000800 */
[----:B------:R-:W1:Y:S04]  /*1c10*/  LDS R5, [UR14] ;  /* 0x0000000eff057984 */ /* 0x000e680008000800 */
[----:B------:R-:W1:Y:S01]  /*1c20*/  LDS R3, [UR17] ;  /* 0x00000011ff037984 */ /* 0x000e620008000800 */
[----:B0-----:R-:W-:-:S04]  /*1c30*/  FFMA R9, R2, R4, R9 ;  /* 0x0000000402097223 */ /* 0x001fc80000000009 */
[----:B--2---:R-:W-:-:S04]  /*1c40*/  FFMA R9, R2, R6, R9 ;  /* 0x0000000602097223 */ /* 0x004fc80000000009 */
[----:B---3--:R-:W-:-:S04]  /*1c50*/  FFMA R9, R2, R22, R9 ;  /* 0x0000001602097223 */ /* 0x008fc80000000009 */
[----:B----4-:R-:W-:-:S04]  /*1c60*/  FFMA R9, R2, R24, R9 ;  /* 0x0000001802097223 */ /* 0x010fc80000000009 */
[----:B-----5:R-:W-:-:S04]  /*1c70*/  FFMA R9, R2, R26, R9 ;  /* 0x0000001a02097223 */ /* 0x020fc80000000009 */
[----:B-1----:R-:W-:-:S04]  /*1c80*/  FFMA R28, R2, R28, R9 ;  /* 0x0000001c021c7223 */ /* 0x002fc80000000009 */
[----:B------:R-:W-:-:S04]  /*1c90*/  FFMA R28, R2, R5, R28 ;  /* 0x00000005021c7223 */ /* 0x000fc8000000001c */
[----:B------:R-:W-:Y:S01]  /*1ca0*/  FFMA R9, R2, R3, R28 ;  /* 0x0000000302097223 */ /* 0x000fe2000000001c */
[----:B------:R-:W-:Y:S06]  /*1cb0*/  BRA.U UP1, `(.L_x_22) ;  /* 0xfffffffd018c7547 */ /* 0x000fec000b83ffff */
.L_x_21:
[----:B------:R-:W-:Y:S05]  /*1cc0*/  BRA.U !UP2, `(.L_x_23) ;  /* 0x000000010ad87547 */ /* 0x000fea000b800000 */
[----:B------:R-:W-:Y:S02]  /*1cd0*/  UIADD3 UR4, UPT, UPT, UR16, -0x1, URZ ;  /* 0xffffffff10047890 */ /* 0x000fe4000fffe0ff */
[----:B------:R-:W-:Y:S02]  /*1ce0*/  ULOP3.LUT UR17, UR8, 0x3, URZ, 0xc0, !UPT ;  /* 0x0000000308117892 */ /* 0x000fe4000f8ec0ff */
[----:B------:R-:W-:Y:S02]  /*1cf0*/  UISETP.GE.U32.AND UP1, UPT, UR4, 0x3, UPT ;  /* 0x000000030400788c */ /* 0x000fe4000bf26070 */
[----:B------:R-:W-:-:S07]  /*1d00*/  UISETP.NE.AND UP2, UPT, UR17, URZ, UPT ;  /* 0x000000ff1100728c */ /* 0x000fce000bf45270 */
[----:B------:R-:W-:Y:S05]  /*1d10*/  BRA.U !UP1, `(.L_x_24) ;  /* 0x0000000109507547 */ /* 0x000fea000b800000 */
[----:B------:R-:W2:Y:S01]  /*1d20*/  S2UR UR15, SR_CgaCtaId ;  /* 0x00000000000f79c3 */ /* 0x000ea20000008800 */
[----:B------:R-:W-:Y:S01]  /*1d30*/  UMOV UR14, 0x400 ;  /* 0x00000400000e7882 */ /* 0x000fe20000000000 */
[----:B------:R-:W-:Y:S01]  /*1d40*/  UIMAD UR4, UR25, UR13, UR12 ;  /* 0x0000000d190472a4 */ /* 0x000fe2000f8e020c */
[----:B0-----:R-:W0:Y:S01]  /*1d50*/  MUFU.EX2 R4, R13 ;  /* 0x0000000d00047308 */ /* 0x001e220000000800 */
[----:B------:R-:W-:Y:S01]  /*1d60*/  UIADD3 UR13, UPT, UPT, UR13, 0x4, URZ ;  /* 0x000000040d0d7890 */ /* 0x000fe2000fffe0ff */
[----:B0-----:R-:W-:Y:S01]  /*1d70*/  FMUL R23, R17, R4 ;  /* 0x0000000411177220 */ /* 0x001fe20000400000 */
[----:B--2---:R-:W-:-:S03]  /*1d80*/  ULEA UR14, UR15, UR14, 0x18 ;  /* 0x0000000e0f0e7291 */ /* 0x004fc6000f8ec0ff */
[----:B------:R-:W-:Y:S01]  /*1d90*/  FMUL R23, R23, R12 ;  /* 0x0000000c17177220 */ /* 0x000fe20000400000 */
[----:B------:R-:W-:-:S04]  /*1da0*/  ULEA UR4, UR4, UR14, 0x2 ;  /* 0x0000000e04047291 */ /* 0x000fc8000f8e10ff */
[----:B------:R-:W-:-:S04]  /*1db0*/  ULEA UR14, UR25, UR4, 0x2 ;  /* 0x00000004190e7291 */ /* 0x000fc8000f8e10ff */
[----:B------:R-:W-:Y:S01]  /*1dc0*/  ULEA UR15, UR25, UR14, 0x2 ;  /* 0x0000000e190f7291 */ /* 0x000fe2000f8e10ff */
[----:B------:R-:W0:Y:S03]  /*1dd0*/  LDS R2, [UR4] ;  /* 0x00000004ff027984 */ /* 0x000e260008000800 */
[----:B------:R-:W-:Y:S01]  /*1de0*/  ULEA UR4, UR25, UR15, 0x2 ;  /* 0x0000000f19047291 */ /* 0x000fe2000f8e10ff */
[----:B------:R-:W2:Y:S04]  /*1df0*/  LDS R3, [UR14] ;  /* 0x0000000eff037984 */ /* 0x000ea80008000800 */
[----:B------:R-:W3:Y:S04]  /*1e00*/  LDS R5, [UR15] ;  /* 0x0000000fff057984 */ /* 0x000ee80008000800 */
[----:B------:R-:W4:Y:S01]  /*1e10*/  LDS R7, [UR4] ;  /* 0x00000004ff077984 */ /* 0x000f220008000800 */
[----:B0-----:R-:W-:-:S04]  /*1e20*/  FFMA R2, R2, R23, R9 ;  /* 0x0000001702027223 */ /* 0x001fc80000000009 */
[----:B--2---:R-:W-:-:S04]  /*1e30*/  FFMA R2, R3, R23, R2 ;  /* 0x0000001703027223 */ /* 0x004fc80000000002 */
[----:B---3--:R-:W-:-:S04]  /*1e40*/  FFMA R2, R5, R23, R2 ;  /* 0x0000001705027223 */ /* 0x008fc80000000002 */
[----:B----4-:R-:W-:-:S07]  /*1e50*/  FFMA R9, R7, R23, R2 ;  /* 0x0000001707097223 */ /* 0x010fce0000000002 */
.L_x_24:
[----:B------:R-:W-:Y:S05]  /*1e60*/  BRA.U !UP2, `(.L_x_23) ;  /* 0x000000010a707547 */ /* 0x000fea000b800000 */
[----:B------:R-:W-:Y:S02]  /*1e70*/  UISETP.NE.AND UP1, UPT, UR17, 0x1, UPT ;  /* 0x000000011100788c */ /* 0x000fe4000bf25270 */
[----:B------:R-:W-:-:S07]  /*1e80*/  ULOP3.LUT UP2, URZ, UR8, 0x1, URZ, 0xc0, !UPT ;  /* 0x0000000108ff7892 */ /* 0x000fce000f84c0ff */
[----:B------:R-:W-:Y:S05]  /*1e90*/  BRA.U !UP1, `(.L_x_25) ;  /* 0x0000000109387547 */ /* 0x000fea000b800000 */
[----:B------:R-:W2:Y:S01]  /*1ea0*/  S2UR UR15, SR_CgaCtaId ;  /* 0x00000000000f79c3 */ /* 0x000ea20000008800 */
[----:B------:R-:W-:Y:S01]  /*1eb0*/  UMOV UR14, 0x400 ;  /* 0x00000400000e7882 */ /* 0x000fe20000000000 */
[----:B------:R-:W-:Y:S01]  /*1ec0*/  UIMAD UR4, UR25, UR13, UR12 ;  /* 0x0000000d190472a4 */ /* 0x000fe2000f8e020c */
[----:B------:R-:W3:Y:S01]  /*1ed0*/  MUFU.EX2 R2, R13 ;  /* 0x0000000d00027308 */ /* 0x000ee20000000800 */
[----:B------:R-:W-:Y:S01]  /*1ee0*/  UIADD3 UR13, UPT, UPT, UR13, 0x2, URZ ;  /* 0x000000020d0d7890 */ /* 0x000fe2000fffe0ff */
[----:B---3--:R-:W-:Y:S01]  /*1ef0*/  FMUL R3, R17, R2 ;  /* 0x0000000211037220 */ /* 0x008fe20000400000 */
[----:B--2---:R-:W-:-:S03]  /*1f00*/  ULEA UR14, UR15, UR14, 0x18 ;  /* 0x0000000e0f0e7291 */ /* 0x004fc6000f8ec0ff */
[----:B------:R-:W-:Y:S01]  /*1f10*/  FMUL R2, R3, R12 ;  /* 0x0000000c03027220 */ /* 0x000fe20000400000 */
[----:B------:R-:W-:-:S04]  /*1f20*/  ULEA UR4, UR4, UR14, 0x2 ;  /* 0x0000000e04047291 */ /* 0x000fc8000f8e10ff */
[----:B------:R-:W-:-:S05]  /*1f30*/  ULEA UR14, UR25, UR4, 0x2 ;  /* 0x00000004190e7291 */ /* 0x000fca000f8e10ff */
[----:B0-----:R-:W0:Y:S04]  /*1f40*/  LDS R4, [UR4] ;  /* 0x00000004ff047984 */ /* 0x001e280008000800 */
[----:B------:R-:W2:Y:S01]  /*1f50*/  LDS R6, [UR14] ;  /* 0x0000000eff067984 */ /* 0x000ea20008000800 */
[----:B0-----:R-:W-:-:S04]  /*1f60*/  FFMA R9, R4, R2, R9 ;  /* 0x0000000204097223 */ /* 0x001fc80000000009 */
[----:B--2---:R-:W-:-:S07]  /*1f70*/  FFMA R9, R6, R2, R9 ;  /* 0x0000000206097223 */ /* 0x004fce0000000009 */
.L_x_25:
[----:B------:R-:W-:Y:S05]  /*1f80*/  BRA.U !UP2, `(.L_x_23) ;  /* 0x000000010a287547 */ /* 0x000fea000b800000 */
[----:B------:R-:W2:Y:S01]  /*1f90*/  S2UR UR14, SR_CgaCtaId ;  /* 0x00000000000e79c3 */ /* 0x000ea20000008800 */
[----:B------:R-:W-:Y:S01]  /*1fa0*/  UIMAD UR4, UR25, UR13, UR12 ;  /* 0x0000000d190472a4 */ /* 0x000fe2000f8e020c */
[----:B0-----:R-:W0:Y:S02]  /*1fb0*/  MUFU.EX2 R4, R13 ;  /* 0x0000000d00047308 */ /* 0x001e240000000800 */
[----:B------:R-:W-:Y:S01]  /*1fc0*/  UMOV UR13, 0x400 ;  /* 0x00000400000d7882 */ /* 0x000fe20000000000 */
[----:B0-----:R-:W-:-:S04]  /*1fd0*/  FMUL R3, R17, R4 ;  /* 0x0000000411037220 */ /* 0x001fc80000400000 */
[----:B------:R-:W-:Y:S01]  /*1fe0*/  FMUL R3, R3, R12 ;  /* 0x0000000c03037220 */ /* 0x000fe20000400000 */
[----:B--2---:R-:W-:-:S04]  /*1ff0*/  ULEA UR13, UR14, UR13, 0x18 ;  /* 0x0000000d0e0d7291 */ /* 0x004fc8000f8ec0ff */
[----:B------:R-:W-:-:S09]  /*2000*/  ULEA UR4, UR4, UR13, 0x2 ;  /* 0x0000000d04047291 */ /* 0x000fd2000f8e10ff */
[----:B------:R-:W0:Y:S02]  /*2010*/  LDS R2, [UR4] ;  /* 0x00000004ff027984 */ /* 0x000e240008000800 */
[----:B0-----:R-:W-:-:S07]  /*2020*/  FFMA R9, R2, R3, R9 ;  /* 0x0000000302097223 */ /* 0x001fce0000000009 */
.L_x_23:
[----:B------:R-:W-:-:S04]  /*2030*/  UIADD3 UR12, UPT, UPT, UR12, 0x1, URZ ;  /* 0x000000010c0c7890 */ /* 0x000fc8000fffe0ff */
[----:B------:R-:W-:-:S09]  /*2040*/  UISETP.NE.AND UP1, UPT, UR12, UR29, UPT ;  /* 0x0000001d0c00728c */ /* 0x000fd2000bf25270 */
[----:B------:R-:W-:Y:S05]  /*2050*/  BRA.U UP1, `(.L_x_26) ;  /* 0xfffffff901747547 */ /* 0x000fea000b83ffff */
.L_x_8:
[----:B------:R-:W2:Y:S01]  /*2060*/  LDCU UR4, c[0x0][0x398] ;  /* 0x00007300ff0477ac */ /* 0x000ea20008000800 */
[----:B------:R-:W-:Y:S01]  /*2070*/  IADD3 R20, PT, PT, R20, UR23, RZ ;  /* 0x0000001714147c10 */ /* 0x000fe2000fffe0ff */
[----:B------:R-:W2:Y:S02]  /*2080*/  LDCU UR12, c[0x0][0x3a4] ;  /* 0x00007480ff0c77ac */ /* 0x000ea40008000800 */
[----:B--2---:R-:W-:-:S06]  /*2090*/  UIADD3 UR4, UPT, UPT, -UR4, UR12, URZ ;  /* 0x0000000c04047290 */ /* 0x004fcc000fffe1ff */
[----:B------:R-:W-:-:S13]  /*20a0*/  ISETP.GT.AND P1, PT, R20, UR4, PT ;  /* 0x0000000414007c0c */ /* 0x000fda000bf24270 */
[----:B------:R-:W-:Y:S05]  /*20b0*/  @!P1 BRA `(.L_x_27) ;  /* 0xffffffe800209947 */ /* 0x000fea000383ffff */
.L_x_7:
[----:B------:R-:W2:Y:S01]  /*20c0*/  LDCU UR4, c[0x0][0x398] ;  /* 0x00007300ff0477ac */ /* 0x000ea20008000800 */
[----:B------:R-:W-:Y:S01]  /*20d0*/  VIADD R14, R14, UR22 ;  /* 0x000000160e0e7c36 */ /* 0x000fe20008000000 */
[----:B------:R-:W2:Y:S02]  /*20e0*/  LDCU UR12, c[0x0][0x3a0] ;  /* 0x00007400ff0c77ac */ /* 0x000ea40008000800 */
[----:B--2---:R-:W-:-:S06]  /*20f0*/  UIADD3 UR4, UPT, UPT, -UR4, UR12, URZ ;  /* 0x0000000c04047290 */ /* 0x004fcc000fffe1ff */
[----:B------:R-:W-:-:S13]  /*2100*/  ISETP.GT.AND P1, PT, R14, UR4, PT ;  /* 0x000000040e007c0c */ /* 0x000fda000bf24270 */
[----:B------:R-:W-:Y:S05]  /*2110*/  @!P1 BRA `(.L_x_28) ;  /* 0xffffffe400f09947 */ /* 0x000fea000383ffff */
[----:B------:R-:W-:Y:S05]  /*2120*/  BSYNC.RECONVERGENT B0 ;  /* 0x0000000000007941 */ /* 0x000fea0003800200 */
.L_x_2:
[----:B0-----:R-:W0:Y:S01]  /*2130*/  LDC.64 R2, c[0x0][0x390] ;  /* 0x0000e400ff027b82 */ /* 0x001e220000000a00 */
[----:B------:R-:W2:Y:S01]  /*2140*/  LDCU UR4, c[0x0][0x3a0] ;  /* 0x00007400ff0477ac */ /* 0x000ea20008000800 */
[----:B------:R-:W-:Y:S02]  /*2150*/  IADD3 R10, PT, PT, R10, UR6, RZ ;  /* 0x000000060a0a7c10 */ /* 0x000fe4000fffe0ff */
[----:B------:R-:W-:-:S05]  /*2160*/  IADD3 R11, PT, PT, R11, UR6, RZ ;  /* 0x000000060b0b7c10 */ /* 0x000fca000fffe0ff */
[----:B--2---:R-:W-:-:S04]  /*2170*/  IMAD R11, R11, UR4, R10 ;  /* 0x000000040b0b7c24 */ /* 0x004fc8000f8e020a */
[----:B0-----:R-:W-:-:S05]  /*2180*/  IMAD.WIDE R2, R11, 0x4, R2 ;  /* 0x000000040b027825 */ /* 0x001fca00078e0202 */
[----:B-----5:R-:W-:Y:S01]  /*2190*/  STG.E desc[UR18][R2.64], R9 ;  /* 0x0000000902007986 */ /* 0x020fe2000c101912 */
[----:B------:R-:W-:Y:S05]  /*21a0*/  EXIT ;  /* 0x000000000000794d */ /* 0x000fea0003800000 */
        .weak           $__internal_0_$__cuda_sm20_rcp_rn_f32_slowpath
        .type           $__internal_0_$__cuda_sm20_rcp_rn_f32_slowpath,@function
        .size           $__internal_0_$__cuda_sm20_rcp_rn_f32_slowpath,($__internal_1_$__cuda_sm3x_div_rn_noftz_f32_slowpath - $__internal_0_$__cuda_sm20_rcp_rn_f32_slowpath)
$__internal_0_$__cuda_sm20_rcp_rn_f32_slowpath:
[----:B------:R-:W-:Y:S01]  /*21b0*/  SHF.L.U32 R2, R0, 0x1, RZ ;  /* 0x0000000100027819 */ /* 0x000fe200000006ff */
[----:B------:R-:W-:Y:S03]  /*21c0*/  BSSY.RECONVERGENT B1, `(.L_x_29) ;  /* 0x0000030000017945 */ /* 0x000fe60003800200 */
[----:B------:R-:W-:-:S04]  /*21d0*/  SHF.R.U32.HI R13, RZ, 0x18, R2 ;  /* 0x00000018ff0d7819 */ /* 0x000fc80000011602 */
[----:B------:R-:W-:-:S13]  /*21e0*/  ISETP.NE.U32.AND P1, PT, R13, RZ, PT ;  /* 0x000000ff0d00720c */ /* 0x000fda0003f25070 */
[----:B------:R-:W-:Y:S05]  /*21f0*/  @P1 BRA `(.L_x_30) ;  /* 0x0000000000281947 */ /* 0x000fea0003800000 */
[----:B------:R-:W-:-:S05]  /*2200*/  IMAD.SHL.U32 R2, R0, 0x2, RZ ;  /* 0x0000000200027824 */ /* 0x000fca00078e00ff */
[----:B------:R-:W-:-:S13]  /*2210*/  ISETP.NE.AND P1, PT, R2, RZ, PT ;  /* 0x000000ff0200720c */ /* 0x000fda0003f25270 */
[----:B------:R-:W-:Y:S01]  /*2220*/  @P1 FFMA R7, R0, 1.84467440737095516160e+19, RZ ;  /* 0x5f80000000071823 */ /* 0x000fe200000000ff */
[----:B------:R-:W-:Y:S08]  /*2230*/  @!P1 MUFU.RCP R3, R0 ;  /* 0x0000000000039308 */ /* 0x000ff00000001000 */
[----:B------:R-:W0:Y:S02]  /*2240*/  @P1 MUFU.RCP R2, R7 ;  /* 0x0000000700021308 */ /* 0x000e240000001000 */
[----:B0-----:R-:W-:-:S04]  /*2250*/  @P1 FFMA R12, R7, R2, -1 ;  /* 0xbf800000070c1423 */ /* 0x001fc80000000002 */
[----:B------:R-:W-:-:S04]  /*2260*/  @P1 FADD.FTZ R13, -R12, -RZ ;  /* 0x800000ff0c0d1221 */ /* 0x000fc80000010100 */
[----:B------:R-:W-:-:S04]  /*2270*/  @P1 FFMA R2, R2, R13, R2 ;  /* 0x0000000d02021223 */ /* 0x000fc80000000002 */
[----:B------:R-:W-:Y:S01]  /*2280*/  @P1 FFMA R3, R2, 1.84467440737095516160e+19, RZ ;  /* 0x5f80000002031823 */ /* 0x000fe200000000ff */
[----:B------:R-:W-:Y:S06]  /*2290*/  BRA `(.L_x_31) ;  /* 0x0000000000887947 */ /* 0x000fec0003800000 */
.L_x_30:
[----:B------:R-:W-:-:S04]  /*22a0*/  IADD3 R15, PT, PT, R13, -0xfd, RZ ;  /* 0xffffff030d0f7810 */ /* 0x000fc80007ffe0ff */
[----:B------:R-:W-:-:S13]  /*22b0*/  ISETP.GT.U32.AND P1, PT, R15, 0x1, PT ;  /* 0x000000010f00780c */ /* 0x000fda0003f24070 */
[----:B------:R-:W-:Y:S05]  /*22c0*/  @P1 BRA `(.L_x_32) ;  /* 0x0000000000781947 */ /* 0x000fea0003800000 */
[----:B------:R-:W-:Y:S01]  /*22d0*/  LOP3.LUT R2, R0, 0x7fffff, RZ, 0xc0, !PT ;  /* 0x007fffff00027812 */ /* 0x000fe200078ec0ff */
[----:B------:R-:W-:-:S03]  /*22e0*/  HFMA2 R14, -RZ, RZ, 0, 1.78813934326171875e-07 ;  /* 0x00000003ff0e7431 */ /* 0x000fc600000001ff */
[----:B------:R-:W-:-:S04]  /*22f0*/  LOP3.LUT R2, R2, 0x3f800000, RZ, 0xfc, !PT ;  /* 0x3f80000002027812 */ /* 0x000fc800078efcff */
[----:B------:R-:W0:Y:S01]  /*2300*/  MUFU.RCP R3, R2 ;  /* 0x0000000200037308 */ /* 0x000e220000001000 */
[----:B------:R-:W-:Y:S01]  /*2310*/  SHF.L.U32 R14, R14, R15, RZ ;  /* 0x0000000f0e0e7219 */ /* 0x000fe200000006ff */
[----:B0-----:R-:W-:-:S04]  /*2320*/  FFMA R7, R2, R3, -1 ;  /* 0xbf80000002077423 */ /* 0x001fc80000000003 */
[----:B------:R-:W-:-:S04]  /*2330*/  FADD.FTZ R12, -R7, -RZ ;  /* 0x800000ff070c7221 */ /* 0x000fc80000010100 */
[CCC-:B------:R-:W-:Y:S01]  /*2340*/  FFMA.RM R7, R3.reuse, R12.reuse, R3.reuse ;  /* 0x0000000c03077223 */ /* 0x1c0fe20000004003 */
[----:B------:R-:W-:-:S04]  /*2350*/  FFMA.RP R12, R3, R12, R3 ;  /* 0x0000000c030c7223 */ /* 0x000fc80000008003 */
[C---:B------:R-:W-:Y:S02]  /*2360*/  LOP3.LUT R3, R7.reuse, 0x7fffff, RZ, 0xc0, !PT ;  /* 0x007fffff07037812 */ /* 0x040fe400078ec0ff */
[----:B------:R-:W-:Y:S02]  /*2370*/  FSETP.NEU.FTZ.AND P1, PT, R7, R12, PT ;  /* 0x0000000c0700720b */ /* 0x000fe40003f3d000 */
[----:B------:R-:W-:Y:S02]  /*2380*/  LOP3.LUT R3, R3, 0x800000, RZ, 0xfc, !PT ;  /* 0x0080000003037812 */ /* 0x000fe400078efcff */
[----:B------:R-:W-:Y:S02]  /*2390*/  SEL R7, RZ, 0xffffffff, !P1 ;  /* 0xffffffffff077807 */ /* 0x000fe40004800000 */
[----:B------:R-:W-:Y:S02]  /*23a0*/  LOP3.LUT R14, R14, R3, RZ, 0xc0, !PT ;  /* 0x000000030e0e7212 */ /* 0x000fe400078ec0ff */
[----:B------:R-:W-:-:S02]  /*23b0*/  IADD3 R2, PT, PT, -R7, RZ, RZ ;  /* 0x000000ff07027210 */ /* 0x000fc40007ffe1ff */
[-C--:B------:R-:W-:Y:S02]  /*23c0*/  SHF.R.U32.HI R14, RZ, R15.reuse, R14 ;  /* 0x0000000fff0e7219 */ /* 0x080fe4000001160e */
[----:B------:R-:W-:Y:S02]  /*23d0*/  LOP3.LUT P2, RZ, R2, R15, R3, 0xf8, !PT ;  /* 0x0000000f02ff7212 */ /* 0x000fe4000784f803 */
[C---:B------:R-:W-:Y:S02]  /*23e0*/  LOP3.LUT P1, RZ, R14.reuse, 0x1, RZ, 0xc0, !PT ;  /* 0x000000010eff7812 */ /* 0x040fe4000782c0ff */
[----:B------:R-:W-:-:S04]  /*23f0*/  LOP3.LUT P3, RZ, R14, 0x2, RZ, 0xc0, !PT ;  /* 0x000000020eff7812 */ /* 0x000fc8000786c0ff */
[----:B------:R-:W-:Y:S02]  /*2400*/  PLOP3.LUT P1, PT, P1, P2, P3, 0xe0, 0x0 ;  /* 0x000000000000781c */ /* 0x000fe40000f25c30 */
[----:B------:R-:W-:Y:S02]  /*2410*/  LOP3.LUT P2, RZ, R0, 0x7fffff, RZ, 0xc0, !PT ;  /* 0x007fffff00ff7812 */ /* 0x000fe4000784c0ff */
[----:B------:R-:W-:-:S05]  /*2420*/  SEL R2, RZ, 0x1, !P1 ;  /* 0x00000001ff027807 */ /* 0x000fca0004800000 */
[----:B------:R-:W-:-:S05]  /*2430*/  IMAD.MOV R2, RZ, RZ, -R2 ;  /* 0x000000ffff027224 */ /* 0x000fca00078e0a02 */
[----:B------:R-:W-:Y:S02]  /*2440*/  ISETP.GE.AND P1, PT, R2, RZ, PT ;  /* 0x000000ff0200720c */ /* 0x000fe40003f26270 */
[----:B------:R-:W-:-:S04]  /*2450*/  IADD3 R2, PT, PT, R13, -0xfc, RZ ;  /* 0xffffff040d027810 */ /* 0x000fc80007ffe0ff */
[----:B------:R-:W-:-:S07]  /*2460*/  SHF.R.U32.HI R3, RZ, R2, R3 ;  /* 0x00000002ff037219 */ /* 0x000fce0000011603 */
[----:B------:R-:W-:-:S04]  /*2470*/  @!P1 IADD3 R3, PT, PT, R3, 0x1, RZ ;  /* 0x0000000103039810 */ /* 0x000fc80007ffe0ff */
[----:B------:R-:W-:-:S04]  /*2480*/  @!P2 SHF.L.U32 R3, R3, 0x1, RZ ;  /* 0x000000010303a819 */ /* 0x000fc800000006ff */
[----:B------:R-:W-:Y:S01]  /*2490*/  LOP3.LUT R3, R3, 0x80000000, R0, 0xf8, !PT ;  /* 0x8000000003037812 */ /* 0x000fe200078ef800 */
[----:B------:R-:W-:Y:S06]  /*24a0*/  BRA `(.L_x_31) ;  /* 0x0000000000047947 */ /* 0x000fec0003800000 */
.L_x_32:
[----:B------:R0:W1:Y:S02]  /*24b0*/  MUFU.RCP R3, R0 ;  /* 0x0000000000037308 */ /* 0x0000640000001000 */
.L_x_31:
[----:B------:R-:W-:Y:S05]  /*24c0*/  BSYNC.RECONVERGENT B1 ;  /* 0x0000000000017941 */ /* 0x000fea0003800200 */
.L_x_29:
[----:B------:R-:W-:-:S04]  /*24d0*/  IMAD.MOV.U32 R7, RZ, RZ, 0x0 ;  /* 0x00000000ff077424 */ /* 0x000fc800078e00ff */
[----:B01----:R-:W-:Y:S05]  /*24e0*/  RET.REL.NODEC R6 `(_Z5fCalcPKfS0_Pfifii) ;  /* 0xffffffd806c47950 */ /* 0x003fea0003c3ffff */
        .weak           $__internal_1_$__cuda_sm3x_div_rn_noftz_f32_slowpath
        .type           $__internal_1_$__cuda_sm3x_div_rn_noftz_f32_slowpath,@function
        .size           $__internal_1_$__cuda_sm3x_div_rn_noftz_f32_slowpath,(.L_x_88 - $__internal_1_$__cuda_sm3x_div_rn_noftz_f32_slowpath)
$__internal_1_$__cuda_sm3x_div_rn_noftz_f32_slowpath:
[----:B------:R-:W-:Y:S01]  /*24f0*/  SHF.R.U32.HI R7, RZ, 0x17, R0 ;  /* 0x00000017ff077819 */ /* 0x000fe20000011600 */
[----:B------:R-:W-:Y:S01]  /*2500*/  BSSY.RECONVERGENT B2, `(.L_x_33) ;  /* 0x0000063000027945 */ /* 0x000fe20003800200 */
[----:B------:R-:W-:Y:S02]  /*2510*/  SHF.R.U32.HI R24, RZ, 0x17, R3 ;  /* 0x00000017ff187819 */ /* 0x000fe40000011603 */
[----:B------:R-:W-:Y:S02]  /*2520*/  LOP3.LUT R7, R7, 0xff, RZ, 0xc0, !PT ;  /* 0x000000ff07077812 */ /* 0x000fe400078ec0ff */
[----:B------:R-:W-:Y:S02]  /*2530*/  LOP3.LUT R24, R24, 0xff, RZ, 0xc0, !PT ;  /* 0x000000ff18187812 */ /* 0x000fe400078ec0ff */
[----:B------:R-:W-:Y:S02]  /*2540*/  IADD3 R23, PT, PT, R7, -0x1, RZ ;  /* 0xffffffff07177810 */ /* 0x000fe40007ffe0ff */
[----:B------:R-:W-:-:S02]  /*2550*/  IADD3 R25, PT, PT, R24, -0x1, RZ ;  /* 0xffffffff18197810 */ /* 0x000fc40007ffe0ff */
[----:B------:R-:W-:Y:S02]  /*2560*/  ISETP.GT.U32.AND P1, PT, R23, 0xfd, PT ;  /* 0x000000fd1700780c */ /* 0x000fe40003f24070 */
[----:B------:R-:W-:Y:S02]  /*2570*/  MOV R2, R0 ;  /* 0x0000000000027202 */ /* 0x000fe40000000f00 */
[----:B------:R-:W-:-:S13]  /*2580*/  ISETP.GT.U32.OR P1, PT, R25, 0xfd, P1 ;  /* 0x000000fd1900780c */ /* 0x000fda0000f24470 */
[----:B------:R-:W-:Y:S01]  /*2590*/  @!P1 IMAD.MOV.U32 R22, RZ, RZ, RZ ;  /* 0x000000ffff169224 */ /* 0x000fe200078e00ff */
[----:B------:R-:W-:Y:S06]  /*25a0*/  @!P1 BRA `(.L_x_34) ;  /* 0x00000000005c9947 */ /* 0x000fec0003800000 */
[----:B------:R-:W-:Y:S02]  /*25b0*/  FSETP.GTU.FTZ.AND P1, PT, |R3|, +INF , PT ;  /* 0x7f8000000300780b */ /* 0x000fe40003f3c200 */
[----:B------:R-:W-:-:S04]  /*25c0*/  FSETP.GTU.FTZ.AND P2, PT, |R0|, +INF , PT ;  /* 0x7f8000000000780b */ /* 0x000fc80003f5c200 */
[----:B------:R-:W-:-:S13]  /*25d0*/  PLOP3.LUT P1, PT, P1, P2, PT, 0xf8, 0x8f ;  /* 0x00000000008f781c */ /* 0x000fda0000f25f70 */
[----:B------:R-:W-:Y:S05]  /*25e0*/  @P1 BRA `(.L_x_35) ;  /* 0x00000004004c1947 */ /* 0x000fea0003800000 */
[----:B------:R-:W-:-:S13]  /*25f0*/  LOP3.LUT P1, RZ, R2, 0x7fffffff, R3, 0xc8, !PT ;  /* 0x7fffffff02ff7812 */ /* 0x000fda000782c803 */
[----:B------:R-:W-:Y:S05]  /*2600*/  @!P1 BRA `(.L_x_36) ;  /* 0x00000004003c9947 */ /* 0x000fea0003800000 */
[C---:B------:R-:W-:Y:S02]  /*2610*/  FSETP.NEU.FTZ.AND P3, PT, |R3|.reuse, +INF , PT ;  /* 0x7f8000000300780b */ /* 0x040fe40003f7d200 */
[----:B------:R-:W-:Y:S02]  /*2620*/  FSETP.NEU.FTZ.AND P2, PT, |R0|, +INF , PT ;  /* 0x7f8000000000780b */ /* 0x000fe40003f5d200 */
[----:B------:R-:W-:-:S11]  /*2630*/  FSETP.NEU.FTZ.AND P1, PT, |R3|, +INF , PT ;  /* 0x7f8000000300780b */ /* 0x000fd60003f3d200 */
[----:B------:R-:W-:Y:S05]  /*2640*/  @!P2 BRA !P3, `(.L_x_36) ;  /* 0x00000004002ca947 */ /* 0x000fea0005800000 */
[----:B------:R-:W-:-:S04]  /*2650*/  LOP3.LUT P3, RZ, R3, 0x7fffffff, RZ, 0xc0, !PT ;  /* 0x7fffffff03ff7812 */ /* 0x000fc8000786c0ff */
[----:B------:R-:W-:-:S13]  /*2660*/  PLOP3.LUT P2, PT, P2, P3, PT, 0x2f, 0xf2 ;  /* 0x0000000000f2781c */ /* 0x000fda0001746577 */
[----:B------:R-:W-:Y:S05]  /*2670*/  @P2 BRA `(.L_x_37) ;  /* 0x0000000400182947 */ /* 0x000fea0003800000 */
[----:B------:R-:W-:-:S04]  /*2680*/  LOP3.LUT P2, RZ, R2, 0x7fffffff, RZ, 0xc0, !PT ;  /* 0x7fffffff02ff7812 */ /* 0x000fc8000784c0ff */
[----:B------:R-:W-:-:S13]  /*2690*/  PLOP3.LUT P1, PT, P1, P2, PT, 0x2f, 0xf2 ;  /* 0x0000000000f2781c */ /* 0x000fda0000f24577 */
[----:B------:R-:W-:Y:S05]  /*26a0*/  @P1 BRA `(.L_x_38) ;  /* 0x0000000400001947 */ /* 0x000fea0003800000 */
[----:B------:R-:W-:Y:S02]  /*26b0*/  ISETP.GE.AND P1, PT, R25, RZ, PT ;  /* 0x000000ff1900720c */ /* 0x000fe40003f26270 */
[----:B------:R-:W-:-:S11]  /*26c0*/  ISETP.GE.AND P2, PT, R23, RZ, PT ;  /* 0x000000ff1700720c */ /* 0x000fd60003f46270 */
[----:B------:R-:W-:Y:S01]  /*26d0*/  @P1 MOV R22, RZ ;  /* 0x000000ff00161202 */ /* 0x000fe20000000f00 */
[----:B------:R-:W-:Y:S01]  /*26e0*/  @!P1 FFMA R3, R3, 1.84467440737095516160e+19, RZ ;  /* 0x5f80000003039823 */ /* 0x000fe200000000ff */
[----:B------:R-:W-:Y:S01]  /*26f0*/  @!P1 MOV R22, 0xffffffc0 ;  /* 0xffffffc000169802 */ /* 0x000fe20000000f00 */
[----:B------:R-:W-:-:S03]  /*2700*/  @!P2 FFMA R2, R0, 1.84467440737095516160e+19, RZ ;  /* 0x5f8000000002a823 */ /* 0x000fc600000000ff */
[----:B------:R-:W-:-:S07]  /*2710*/  @!P2 IADD3 R22, PT, PT, R22, 0x40, RZ ;  /* 0x000000401616a810 */ /* 0x000fce0007ffe0ff */
.L_x_34:
[----:B------:R-:W-:Y:S01]  /*2720*/  LEA R23, R7, 0xc0800000, 0x17 ;  /* 0xc080000007177811 */ /* 0x000fe200078eb8ff */
[----:B------:R-:W-:Y:S01]  /*2730*/  BSSY.RECONVERGENT B3, `(.L_x_39) ;  /* 0x0000036000037945 */ /* 0x000fe20003800200 */
[----:B------:R-:W-:-:S03]  /*2740*/  IADD3 R24, PT, PT, R24, -0x7f, RZ ;  /* 0xffffff8118187810 */ /* 0x000fc60007ffe0ff */
[----:B------:R-:W-:Y:S02]  /*2750*/  IMAD.IADD R25, R2, 0x1, -R23 ;  /* 0x0000000102197824 */ /* 0x000fe400078e0a17 */
[C---:B------:R-:W-:Y:S02]  /*2760*/  IMAD R2, R24.reuse, -0x800000, R3 ;  /* 0xff80000018027824 */ /* 0x040fe400078e0203 */
[----:B------:R0:W1:Y:S01]  /*2770*/  MUFU.RCP R26, R25 ;  /* 0x00000019001a7308 */ /* 0x0000620000001000 */
[----:B------:R-:W-:Y:S01]  /*2780*/  FADD.FTZ R23, -R25, -RZ ;  /* 0x800000ff19177221 */ /* 0x000fe20000010100 */
[----:B0-----:R-:W-:-:S04]  /*2790*/  IADD3 R25, PT, PT, R24, 0x7f, -R7 ;  /* 0x0000007f18197810 */ /* 0x001fc80007ffe807 */
[----:B------:R-:W-:Y:S01]  /*27a0*/  IADD3 R25, PT, PT, R25, R22, RZ ;  /* 0x0000001619197210 */ /* 0x000fe20007ffe0ff */
[----:B-1----:R-:W-:-:S04]  /*27b0*/  FFMA R27, R26, R23, 1 ;  /* 0x3f8000001a1b7423 */ /* 0x002fc80000000017 */
[----:B------:R-:W-:-:S04]  /*27c0*/  FFMA R3, R26, R27, R26 ;  /* 0x0000001b1a037223 */ /* 0x000fc8000000001a */
[----:B------:R-:W-:-:S04]  /*27d0*/  FFMA R26, R2, R3, RZ ;  /* 0x00000003021a7223 */ /* 0x000fc800000000ff */
[----:B------:R-:W-:-:S04]  /*27e0*/  FFMA R27, R23, R26, R2 ;  /* 0x0000001a171b7223 */ /* 0x000fc80000000002 */
[----:B------:R-:W-:-:S04]  /*27f0*/  FFMA R26, R3, R27, R26 ;  /* 0x0000001b031a7223 */ /* 0x000fc8000000001a */
[----:B------:R-:W-:-:S04]  /*2800*/  FFMA R23, R23, R26, R2 ;  /* 0x0000001a17177223 */ /* 0x000fc80000000002 */
[----:B------:R-:W-:-:S05]  /*2810*/  FFMA R2, R3, R23, R26 ;  /* 0x0000001703027223 */ /* 0x000fca000000001a */
[----:B------:R-:W-:-:S04]  /*2820*/  SHF.R.U32.HI R7, RZ, 0x17, R2 ;  /* 0x00000017ff077819 */ /* 0x000fc80000011602 */
[----:B------:R-:W-:-:S04]  /*2830*/  LOP3.LUT R7, R7, 0xff, RZ, 0xc0, !PT ;  /* 0x000000ff07077812 */ /* 0x000fc800078ec0ff */
[----:B------:R-:W-:-:S05]  /*2840*/  IADD3 R22, PT, PT, R7, R25, RZ ;  /* 0x0000001907167210 */ /* 0x000fca0007ffe0ff */
[----:B------:R-:W-:-:S05]  /*2850*/  VIADD R7, R22, 0xffffffff ;  /* 0xffffffff16077836 */ /* 0x000fca0000000000 */
[----:B------:R-:W-:-:S13]  /*2860*/  ISETP.GE.U32.AND P1, PT, R7, 0xfe, PT ;  /* 0x000000fe0700780c */ /* 0x000fda0003f26070 */
[----:B------:R-:W-:Y:S05]  /*2870*/  @!P1 BRA `(.L_x_40) ;  /* 0x0000000000809947 */ /* 0x000fea0003800000 */
[----:B------:R-:W-:-:S13]  /*2880*/  ISETP.GT.AND P1, PT, R22, 0xfe, PT ;  /* 0x000000fe1600780c */ /* 0x000fda0003f24270 */
[----:B------:R-:W-:Y:S05]  /*2890*/  @P1 BRA `(.L_x_41) ;  /* 0x00000000006c1947 */ /* 0x000fea0003800000 */
[----:B------:R-:W-:-:S13]  /*28a0*/  ISETP.GE.AND P1, PT, R22, 0x1, PT ;  /* 0x000000011600780c */ /* 0x000fda0003f26270 */
[----:B------:R-:W-:Y:S05]  /*28b0*/  @P1 BRA `(.L_x_42) ;  /* 0x0000000000741947 */ /* 0x000fea0003800000 */
[----:B------:R-:W-:Y:S02]  /*28c0*/  ISETP.GE.AND P1, PT, R22, -0x18, PT ;  /* 0xffffffe81600780c */ /* 0x000fe40003f26270 */
[----:B------:R-:W-:-:S11]  /*28d0*/  LOP3.LUT R2, R2, 0x80000000, RZ, 0xc0, !PT ;  /* 0x8000000002027812 */ /* 0x000fd600078ec0ff */
[----:B------:R-:W-:Y:S05]  /*28e0*/  @!P1 BRA `(.L_x_42) ;  /* 0x0000000000689947 */ /* 0x000fea0003800000 */
[-CC-:B------:R-:W-:Y:S01]  /*28f0*/  FFMA.RZ R7, R3, R23.reuse, R26.reuse ;  /* 0x0000001703077223 */ /* 0x180fe2000000c01a */
[C---:B------:R-:W-:Y:S02]  /*2900*/  ISETP.NE.AND P3, PT, R22.reuse, RZ, PT ;  /* 0x000000ff1600720c */ /* 0x040fe40003f65270 */
[C---:B------:R-:W-:Y:S02]  /*2910*/  ISETP.NE.AND P2, PT, R22.reuse, RZ, PT ;  /* 0x000000ff1600720c */ /* 0x040fe40003f45270 */
[----:B------:R-:W-:Y:S01]  /*2920*/  LOP3.LUT R24, R7, 0x7fffff, RZ, 0xc0, !PT ;  /* 0x007fffff07187812 */ /* 0x000fe200078ec0ff */
[CCC-:B------:R-:W-:Y:S01]  /*2930*/  FFMA.RP R7, R3.reuse, R23.reuse, R26.reuse ;  /* 0x0000001703077223 */ /* 0x1c0fe2000000801a */
[----:B------:R-:W-:Y:S01]  /*2940*/  FFMA.RM R26, R3, R23, R26 ;  /* 0x00000017031a7223 */ /* 0x000fe2000000401a */
[----:B------:R-:W-:Y:S02]  /*2950*/  IADD3 R3, PT, PT, R22, 0x20, RZ ;  /* 0x0000002016037810 */ /* 0x000fe40007ffe0ff */
[----:B------:R-:W-:-:S02]  /*2960*/  LOP3.LUT R24, R24, 0x800000, RZ, 0xfc, !PT ;  /* 0x0080000018187812 */ /* 0x000fc400078efcff */
[----:B------:R-:W-:Y:S02]  /*2970*/  IADD3 R22, PT, PT, -R22, RZ, RZ ;  /* 0x000000ff16167210 */ /* 0x000fe40007ffe1ff */
[----:B------:R-:W-:Y:S02]  /*2980*/  SHF.L.U32 R3, R24, R3, RZ ;  /* 0x0000000318037219 */ /* 0x000fe400000006ff */
[----:B------:R-:W-:Y:S02]  /*2990*/  FSETP.NEU.FTZ.AND P1, PT, R7, R26, PT ;  /* 0x0000001a0700720b */ /* 0x000fe40003f3d000 */
[----:B------:R-:W-:Y:S02]  /*29a0*/  SEL R7, R22, RZ, P3 ;  /* 0x000000ff16077207 */ /* 0x000fe40001800000 */
[----:B------:R-:W-:Y:S02]  /*29b0*/  ISETP.NE.AND P2, PT, R3, RZ, P2 ;  /* 0x000000ff0300720c */ /* 0x000fe40001745270 */
[----:B------:R-:W-:-:S02]  /*29c0*/  SHF.R.U32.HI R7, RZ, R7, R24 ;  /* 0x00000007ff077219 */ /* 0x000fc40000011618 */
[----:B------:R-:W-:Y:S02]  /*29d0*/  PLOP3.LUT P1, PT, P1, P2, PT, 0xf8, 0x8f ;  /* 0x00000000008f781c */ /* 0x000fe40000f25f70 */
[----:B------:R-:W-:Y:S02]  /*29e0*/  SHF.R.U32.HI R22, RZ, 0x1, R7 ;  /* 0x00000001ff167819 */ /* 0x000fe40000011607 */
[----:B------:R-:W-:-:S04]  /*29f0*/  SEL R3, RZ, 0x1, !P1 ;  /* 0x00000001ff037807 */ /* 0x000fc80004800000 */
[----:B------:R-:W-:-:S04]  /*2a00*/  LOP3.LUT R24, R3, 0x1, R22, 0xf8, !PT ;  /* 0x0000000103187812 */ /* 0x000fc800078ef816 */
[----:B------:R-:W-:-:S04]  /*2a10*/  LOP3.LUT R7, R24, R7, RZ, 0xc0, !PT ;  /* 0x0000000718077212 */ /* 0x000fc800078ec0ff */
[----:B------:R-:W-:-:S04]  /*2a20*/  IADD3 R7, PT, PT, R22, R7, RZ ;  /* 0x0000000716077210 */ /* 0x000fc80007ffe0ff */
[----:B------:R-:W-:Y:S01]  /*2a30*/  LOP3.LUT R2, R7, R2, RZ, 0xfc, !PT ;  /* 0x0000000207027212 */ /* 0x000fe200078efcff */
[----:B------:R-:W-:Y:S06]  /*2a40*/  BRA `(.L_x_42) ;  /* 0x0000000000107947 */ /* 0x000fec0003800000 */
.L_x_41:
[----:B------:R-:W-:-:S04]  /*2a50*/  LOP3.LUT R2, R2, 0x80000000, RZ, 0xc0, !PT ;  /* 0x8000000002027812 */ /* 0x000fc800078ec0ff */
[----:B------:R-:W-:Y:S01]  /*2a60*/  LOP3.LUT R2, R2, 0x7f800000, RZ, 0xfc, !PT ;  /* 0x7f80000002027812 */ /* 0x000fe200078efcff */
[----:B------:R-:W-:Y:S06]  /*2a70*/  BRA `(.L_x_42) ;  /* 0x0000000000047947 */ /* 0x000fec0003800000 */
.L_x_40:
[----:B------:R-:W-:-:S07]  /*2a80*/  IMAD R2, R25, 0x800000, R2 ;  /* 0x0080000019027824 */ /* 0x000fce00078e0202 */
.L_x_42:
[----:B------:R-:W-:Y:S05]  /*2a90*/  BSYNC.RECONVERGENT B3 ;  /* 0x0000000000037941 */ /* 0x000fea0003800200 */
.L_x_39:
[----:B------:R-:W-:Y:S05]  /*2aa0*/  BRA `(.L_x_43) ;  /* 0x0000000000207947 */ /* 0x000fea0003800000 */
.L_x_38:
[----:B------:R-:W-:-:S04]  /*2ab0*/  LOP3.LUT R2, R2, 0x80000000, R3, 0x48, !PT ;  /* 0x8000000002027812 */ /* 0x000fc800078e4803 */
[----:B------:R-:W-:Y:S01]  /*2ac0*/  LOP3.LUT R2, R2, 0x7f800000, RZ, 0xfc, !PT ;  /* 0x7f80000002027812 */ /* 0x000fe200078efcff */
[----:B------:R-:W-:Y:S06]  /*2ad0*/  BRA `(.L_x_43) ;  /* 0x0000000000147947 */ /* 0x000fec0003800000 */
.L_x_37:
[----:B------:R-:W-:Y:S01]  /*2ae0*/  LOP3.LUT R2, R2, 0x80000000, R3, 0x48, !PT ;  /* 0x8000000002027812 */ /* 0x000fe200078e4803 */
[----:B------:R-:W-:Y:S06]  /*2af0*/  BRA `(.L_x_43) ;  /* 0x00000000000c7947 */ /* 0x000fec0003800000 */
.L_x_36:
[----:B------:R-:W0:Y:S01]  /*2b00*/  MUFU.RSQ R2, -QNAN ;  /* 0xffc0000000027908 */ /* 0x000e220000001400 */
[----:B------:R-:W-:Y:S05]  /*2b10*/  BRA `(.L_x_43) ;  /* 0x0000000000047947 */ /* 0x000fea0003800000 */
.L_x_35:
[----:B------:R-:W-:-:S07]  /*2b20*/  FADD.FTZ R2, R3, R0 ;  /* 0x0000000003027221 */ /* 0x000fce0000010000 */
.L_x_43:
[----:B------:R-:W-:Y:S05]  /*2b30*/  BSYNC.RECONVERGENT B2 ;  /* 0x0000000000027941 */ /* 0x000fea0003800200 */
.L_x_33:
[----:B------:R-:W-:Y:S01]  /*2b40*/  HFMA2 R3, -RZ, RZ, 0, 0 ;  /* 0x00000000ff037431 */ /* 0x000fe200000001ff */
[----:B0-----:R-:W-:Y:S02]  /*2b50*/  MOV R7, R2 ;  /* 0x0000000200077202 */ /* 0x001fe40000000f00 */
[----:B------:R-:W-:-:S04]  /*2b60*/  MOV R2, R6 ;  /* 0x0000000600027202 */ /* 0x000fc80000000f00 */
[----:B------:R-:W-:Y:S05]  /*2b70*/  RET.REL.NODEC R2 `(_Z5fCalcPKfS0_Pfifii) ;  /* 0xffffffd402207950 */ /* 0x000fea0003c3ffff */
.L_x_44:
[----:B------:R-:W-:-:S00]  /*2b80*/  BRA `(.L_x_44) ;  /* 0xfffffffc00fc7947 */ /* 0x000fc0000383ffff */
[----:B------:R-:W-:-:S00]  /*2b90*/  NOP ;  /* 0x0000000000007918 */ /* 0x000fc00000000000 */
        /* <DEDUP_REMOVED lines=14> */
.L_x_88:


//--------------------- .text._Z5ZcalcPKfPfifii   --------------------------
	.section	.text._Z5ZcalcPKfPfifii,"ax",@progbits
	.align	128
        .global         _Z5ZcalcPKfPfifii
        .type           _Z5ZcalcPKfPfifii,@function
        .size           _Z5ZcalcPKfPfifii,(.L_x_89 - _Z5ZcalcPKfPfifii)
        .other          _Z5ZcalcPKfPfifii,@"STO_CUDA_ENTRY STV_DEFAULT"
_Z5ZcalcPKfPfifii:
.text._Z5ZcalcPKfPfifii:
[----:B------:R-:W-:Y:S01]  /*0000*/  LDC R1, c[0x0][0x37c] ;  /* 0x0000df00ff017b82 */ /* 0x000fe20000000800 */
[----:B------:R-:W0:Y:S01]  /*0010*/  S2R R0, SR_CTAID.Y ;  /* 0x0000000000007919 */ /* 0x000e220000002600 */
[----:B------:R-:W1:Y:S06]  /*0020*/  LDCU UR8, c[0x0][0x390] ;  /* 0x00007200ff0877ac */ /* 0x000e6c0008000800 */
[----:B------:R-:W2:Y:S01]  /*0030*/  S2UR UR6, SR_CgaCtaId ;  /* 0x00000000000679c3 */ /* 0x000ea20000008800 */
[----:B------:R-:W-:Y:S01]  /*0040*/  BSSY.RECONVERGENT B0, `(.L_x_45) ;  /* 0x000003d000007945 */ /* 0x000fe20003800200 */
[----:B------:R-:W0:Y:S01]  /*0050*/  S2R R9, SR_TID.Y ;  /* 0x0000000000097919 */ /* 0x000e220000002200 */
[----:B------:R-:W3:Y:S01]  /*0060*/  LDCU UR22, c[0x0][0x360] ;  /* 0x00006c00ff1677ac */ /* 0x000ee20008000800 */
[----:B------:R-:W-:Y:S01]  /*0070*/  IMAD.MOV.U32 R7, RZ, RZ, RZ ;  /* 0x000000ffff077224 */ /* 0x000fe200078e00ff */
[----:B------:R-:W4:Y:S01]  /*0080*/  S2R R3, SR_CTAID.X ;  /* 0x0000000000037919 */ /* 0x000f220000002500 */
[----:B------:R-:W5:Y:S02]  /*0090*/  LDCU.64 UR10, c[0x0][0x398] ;  /* 0x00007300ff0a77ac */ /* 0x000f640008000a00 */
[----:B------:R-:W2:Y:S01]  /*00a0*/  LDC.64 R4, c[0x0][0x388] ;  /* 0x0000e200ff047b82 */ /* 0x000ea20000000a00 */
[----:B------:R-:W4:Y:S01]  /*00b0*/  S2R R6, SR_TID.X ;  /* 0x0000000000067919 */ /* 0x000f220000002100 */
[----:B------:R-:W0:Y:S01]  /*00c0*/  LDCU UR23, c[0x0][0x364] ;  /* 0x00006c80ff1777ac */ /* 0x000e220008000800 */
[----:B------:R-:W0:Y:S01]  /*00d0*/  LDCU.64 UR16, c[0x0][0x358] ;  /* 0x00006b00ff1077ac */ /* 0x000e220008000a00 */
[----:B-1----:R-:W-:-:S04]  /*00e0*/  UIADD3 UR9, UPT, UPT, UR8, -0x1, URZ ;  /* 0xffffffff08097890 */ /* 0x002fc8000fffe0ff */
[----:B------:R-:W-:Y:S02]  /*00f0*/  ULEA.HI UR4, UR9, UR9, URZ, 0x1 ;  /* 0x0000000909047291 */ /* 0x000fe4000f8f08ff */
[----:B---3--:R-:W-:Y:S02]  /*0100*/  UIADD3 UR19, UPT, UPT, UR9, UR22, URZ ;  /* 0x0000001609137290 */ /* 0x008fe4000fffe0ff */
[----:B------:R-:W-:Y:S02]  /*0110*/  USHF.R.S32.HI UR18, URZ, 0x1, UR4 ;  /* 0x00000001ff127899 */ /* 0x000fe40008011404 */
[----:B------:R-:W-:-:S04]  /*0120*/  ULOP3.LUT UR4, UR4, 0xfffffffe, URZ, 0xc0, !UPT ;  /* 0xfffffffe04047892 */ /* 0x000fc8000f8ec0ff */
[----:B-----5:R-:W-:Y:S01]  /*0130*/  UIADD3 UR5, UPT, UPT, -UR4, UR11, URZ ;  /* 0x0000000b04057290 */ /* 0x020fe2000fffe1ff */
[----:B0-----:R-:W-:Y:S01]  /*0140*/  IMAD R15, R0, UR23, R9 ;  /* 0x00000017000f7c24 */ /* 0x001fe2000f8e0209 */
[----:B------:R-:W-:-:S04]  /*0150*/  UIADD3 UR4, UPT, UPT, -UR4, UR10, URZ ;  /* 0x0000000a04047290 */ /* 0x000fc8000fffe1ff */
[C---:B------:R-:W-:Y:S02]  /*0160*/  ISETP.GE.AND P1, PT, R15.reuse, UR5, PT ;  /* 0x000000050f007c0c */ /* 0x040fe4000bf26270 */
[----:B------:R-:W-:Y:S01]  /*0170*/  IADD3 R2, PT, PT, R15, UR18, RZ ;  /* 0x000000120f027c10 */ /* 0x000fe2000fffe0ff */
[----:B----4-:R-:W-:-:S05]  /*0180*/  IMAD R0, R3, UR22, R6 ;  /* 0x0000001603007c24 */ /* 0x010fca000f8e0206 */
[C---:B------:R-:W-:Y:S01]  /*0190*/  ISETP.GE.OR P1, PT, R0.reuse, UR4, P1 ;  /* 0x0000000400007c0c */ /* 0x040fe20008f26670 */
[----:B------:R-:W-:Y:S01]  /*01a0*/  UMOV UR4, 0x400 ;  /* 0x0000040000047882 */ /* 0x000fe20000000000 */
[----:B------:R-:W-:Y:S01]  /*01b0*/  IADD3 R3, PT, PT, R0, UR18, RZ ;  /* 0x0000001200037c10 */ /* 0x000fe2000fffe0ff */
[----:B--2---:R-:W-:Y:S02]  /*01c0*/  ULEA UR6, UR6, UR4, 0x18 ;  /* 0x0000000406067291 */ /* 0x004fe4000f8ec0ff */
[----:B------:R-:W-:Y:S02]  /*01d0*/  UIMAD UR4, UR19, UR19, URZ ;  /* 0x00000013130472a4 */ /* 0x000fe4000f8e02ff */
[----:B------:R-:W-:Y:S02]  /*01e0*/  IMAD R3, R2, UR10, R3 ;  /* 0x0000000a02037c24 */ /* 0x000fe4000f8e0203 */
[----:B------:R-:W-:Y:S02]  /*01f0*/  ULEA UR7, UR4, UR6, 0x2 ;  /* 0x0000000604077291 */ /* 0x000fe4000f8e10ff */
[----:B------:R-:W-:-:S02]  /*0200*/  IMAD.WIDE R4, R3, 0x4, R4 ;  /* 0x0000000403047825 */ /* 0x000fc400078e0204 */
[----:B------:R-:W-:Y:S08]  /*0210*/  @P1 BRA `(.L_x_46) ;  /* 0x00000000007c1947 */ /* 0x000ff00003800000 */
[----:B------:R-:W0:Y:S01]  /*0220*/  LDC.64 R2, c[0x0][0x380] ;  /* 0x0000e000ff027b82 */ /* 0x000e220000000a00 */
[----:B------:R-:W-:Y:S01]  /*0230*/  UIADD3 UR4, UPT, UPT, UR22, -UR8, URZ ;  /* 0x8000000816047290 */ /* 0x000fe2000fffe0ff */
[----:B------:R-:W-:Y:S01]  /*0240*/  IMAD R11, R15, UR10, R0 ;  /* 0x0000000a0f0b7c24 */ /* 0x000fe2000f8e0200 */
[----:B------:R-:W-:Y:S01]  /*0250*/  MOV R21, UR9 ;  /* 0x0000000900157c02 */ /* 0x000fe20008000f00 */
[----:B------:R1:W5:Y:S03]  /*0260*/  LDG.E R7, desc[UR16][R4.64] ;  /* 0x0000001004077981 */ /* 0x000366000c1e1900 */
[----:B------:R-:W-:Y:S01]  /*0270*/  ISETP.GT.U32.AND P0, PT, R6, UR4, PT ;  /* 0x0000000406007c0c */ /* 0x000fe2000bf04070 */
[----:B0-----:R-:W-:-:S12]  /*0280*/  IMAD.WIDE R10, R11, 0x4, R2 ;  /* 0x000000040b0a7825 */ /* 0x001fd800078e0202 */
[----:B------:R-:W-:Y:S02]  /*0290*/  @P0 IMAD.WIDE R12, R21, 0x4, R10 ;  /* 0x00000004150c0825 */ /* 0x000fe400078e020a */
[----:B------:R-:W2:Y:S04]  /*02a0*/  LDG.E R10, desc[UR16][R10.64] ;  /* 0x000000100a0a7981 */ /* 0x000ea8000c1e1900 */
[----:B------:R-:W3:Y:S01]  /*02b0*/  @P0 LDG.E R12, desc[UR16][R12.64] ;  /* 0x000000100c0c0981 */ /* 0x000ee2000c1e1900 */
[----:B------:R-:W-:Y:S01]  /*02c0*/  IMAD R8, R9, UR19, R6 ;  /* 0x0000001309087c24 */ /* 0x000fe2000f8e0206 */
[----:B------:R-:W-:-:S04]  /*02d0*/  MOV R14, UR8 ;  /* 0x00000008000e7c02 */ /* 0x000fc80008000f00 */
[----:B------:R-:W-:Y:S01]  /*02e0*/  LEA R17, R8, UR7, 0x2 ;  /* 0x0000000708117c11 */ /* 0x000fe2000f8e10ff */
[----:B------:R-:W-:-:S04]  /*02f0*/  UIADD3 UR4, UPT, UPT, UR23, -UR8, URZ ;  /* 0x8000000817047290 */ /* 0x000fc8000fffe0ff */
[----:B------:R-:W-:Y:S02]  /*0300*/  @P0 IMAD R19, R14, 0x4, R17 ;  /* 0x000000040e130824 */ /* 0x000fe400078e0211 */
[----:B------:R-:W-:Y:S01]  /*0310*/  ISETP.GT.U32.AND P2, PT, R9, UR4, PT ;  /* 0x0000000409007c0c */ /* 0x000fe2000bf44070 */
[----:B--2---:R1:W-:Y:S04]  /*0320*/  STS [R17], R10 ;  /* 0x0000000a11007388 */ /* 0x0043e80000000800 */
[----:B---3--:R1:W-:Y:S08]  /*0330*/  @P0 STS [R19+-0x4], R12 ;  /* 0xfffffc0c13000388 */ /* 0x0083f00000000800 */
[----:B------:R-:W-:Y:S05]  /*0340*/  @!P2 BRA `(.L_x_46) ;  /* 0x000000000030a947 */ /* 0x000fea0003800000 */
[----:B------:R-:W-:-:S05]  /*0350*/  IADD3 R15, PT, PT, R15, UR9, RZ ;  /* 0x000000090f0f7c10 */ /* 0x000fca000fffe0ff */
[----:B------:R-:W-:-:S04]  /*0360*/  IMAD R15, R15, UR10, R0 ;  /* 0x0000000a0f0f7c24 */ /* 0x000fc8000f8e0200 */
[----:B------:R-:W-:-:S04]  /*0370*/  IMAD.WIDE R2, R15, 0x4, R2 ;  /* 0x000000040f027825 */ /* 0x000fc800078e0202 */
[----:B-1----:R-:W-:Y:S02]  /*0380*/  @P0 IMAD.WIDE R10, R21, 0x4, R2 ;  /* 0x00000004150a0825 */ /* 0x002fe400078e0202 */
[----:B------:R-:W2:Y:S04]  /*0390*/  LDG.E R2, desc[UR16][R2.64] ;  /* 0x0000001002027981 */ /* 0x000ea8000c1e1900 */
[----:B------:R-:W3:Y:S01]  /*03a0*/  @P0 LDG.E R10, desc[UR16][R10.64] ;  /* 0x000000100a0a0981 */ /* 0x000ee2000c1e1900 */
[----:B------:R-:W-:-:S05]  /*03b0*/  IADD3 R13, PT, PT, R9, UR9, RZ ;  /* 0x00000009090d7c10 */ /* 0x000fca000fffe0ff */
[----:B------:R-:W-:-:S05]  /*03c0*/  IMAD R13, R13, UR19, R6 ;  /* 0x000000130d0d7c24 */ /* 0x000fca000f8e0206 */
[----:B------:R-:W-:-:S05]  /*03d0*/  LEA R13, R13, UR7, 0x2 ;  /* 0x000000070d0d7c11 */ /* 0x000fca000f8e10ff */
[----:B------:R-:W-:Y:S01]  /*03e0*/  @P0 IMAD R15, R14, 0x4, R13 ;  /* 0x000000040e0f0824 */ /* 0x000fe200078e020d */
[----:B--2---:R0:W-:Y:S04]  /*03f0*/  STS [R13], R2 ;  /* 0x000000020d007388 */ /* 0x0041e80000000800 */
[----:B---3--:R0:W-:Y:S02]  /*0400*/  @P0 STS [R15+-0x4], R10 ;  /* 0xfffffc0a0f000388 */ /* 0x0081e40000000800 */
.L_x_46:
[----:B------:R-:W-:Y:S05]  /*0410*/  BSYNC.RECONVERGENT B0 ;  /* 0x0000000000007941 */ /* 0x000fea0003800200 */
.L_x_45:
[----:B------:R-:W-:-:S04]  /*0420*/  UIADD3 UR4, UPT, UPT, -UR8, UR10, URZ ;  /* 0x0000000a08047290 */ /* 0x000fc8000fffe1ff */
[----:B------:R-:W-:-:S09]  /*0430*/  UISETP.GE.AND UP0, UPT, UR4, URZ, UPT ;  /* 0x000000ff0400728c */ /* 0x000fd2000bf06270 */
[----:B------:R-:W-:Y:S05]  /*0440*/  BRA.U !UP0, `(.L_x_47) ;  /* 0x0000001908587547 */ /* 0x000fea000b800000 */
[----:B------:R-:W0:Y:S01]  /*0450*/  LDC R11, c[0x0][0x394] ;  /* 0x0000e500ff0b7b82 */ /* 0x000e220000000800 */
[----:B------:R-:W-:Y:S01]  /*0460*/  IABS R0, UR18 ;  /* 0x0000001200007c13 */ /* 0x000fe20008000000 */
[----:B------:R-:W-:-:S03]  /*0470*/  UIADD3 UR20, UPT, UPT, -UR18, UR19, URZ ;  /* 0x0000001312147290 */ /* 0x000fc6000fffe1ff */
[----:B------:R-:W-:Y:S01]  /*0480*/  R2UR UR4, R0 ;  /* 0x00000000000472ca */ /* 0x000fe200000e0000 */
[----:B------:R-:W-:Y:S02]  /*0490*/  UISETP.GE.AND UP0, UPT, UR18, UR20, UPT ;  /* 0x000000141200728c */ /* 0x000fe4000bf06270 */
[----:B------:R-:W2:Y:S04]  /*04a0*/  LDC R0, c[0x0][0x394] ;  /* 0x0000e500ff007b82 */ /* 0x000ea80000000800 */
[----:B------:R-:W-:-:S06]  /*04b0*/  PLOP3.LUT P2, PT, PT, PT, UP0, 0x80, 0x8 ;  /* 0x000000000008781c */ /* 0x000fcc0003f4f008 */
[----:B------:R-:W-:-:S04]  /*04c0*/  UIADD3 UR4, UPT, UPT, UR18, 0x1, UR4 ;  /* 0x0000000112047890 */ /* 0x000fc8000fffe004 */
[----:B------:R-:W-:Y:S01]  /*04d0*/  ULOP3.LUT UR21, UR4, 0x7, URZ, 0xc0, !UPT ;  /* 0x0000000704157892 */ /* 0x000fe2000f8ec0ff */
[----:B0-----:R-:W0:Y:S01]  /*04e0*/  MUFU.RCP R2, R11 ;  /* 0x0000000b00027308 */ /* 0x001e220000001000 */
[----:B------:R-:W-:-:S07]  /*04f0*/  ULOP3.LUT UR8, UR4, 0x3, URZ, 0xc0, !UPT ;  /* 0x0000000304087892 */ /* 0x000fce000f8ec0ff */
[----:B------:R-:W3:Y:S01]  /*0500*/  FCHK P0, -RZ, R11 ;  /* 0x0000000bff007302 */ /* 0x000ee20000000100 */
[----:B0-----:R-:W-:-:S04]  /*0510*/  FFMA R3, R2, -R11, 1 ;  /* 0x3f80000002037423 */ /* 0x001fc8000000080b */
[----:B------:R-:W-:-:S04]  /*0520*/  FFMA R3, R2, R3, R2 ;  /* 0x0000000302037223 */ /* 0x000fc80000000002 */
[----:B------:R-:W-:-:S04]  /*0530*/  FFMA R2, -RZ, R3, RZ ;  /* 0x00000003ff027223 */ /* 0x000fc800000001ff */
[----:B------:R-:W-:-:S04]  /*0540*/  FFMA R8, R2, -R11, -RZ ;  /* 0x8000000b02087223 */ /* 0x000fc800000008ff */
[----:B------:R-:W-:Y:S01]  /*0550*/  FFMA R2, R3, R8, R2 ;  /* 0x0000000803027223 */ /* 0x000fe20000000002 */
[----:B--23--:R-:W-:Y:S06]  /*0560*/  @!P0 BRA `(.L_x_48) ;  /* 0x00000000000c8947 */ /* 0x00cfec0003800000 */
[----:B------:R-:W-:Y:S01]  /*0570*/  HFMA2 R3, -RZ, RZ, -0.0 , 0 ;  /* 0x80000000ff037431 */ /* 0x000fe200000001ff */
[----:B------:R-:W-:-:S07]  /*0580*/  MOV R18, 0x5a0 ;  /* 0x000005a000127802 */ /* 0x000fce0000000f00 */
[----:B-1---5:R-:W-:Y:S05]  /*0590*/  CALL.REL.NOINC `($__internal_2_$__cuda_sm3x_div_rn_noftz_f32_slowpath) ;  /* 0x00000018000c7944 */ /* 0x022fea0003c00000 */
.L_x_48:
[----:B------:R-:W0:Y:S01]  /*05a0*/  LDCU UR9, c[0x0][0x390] ;  /* 0x00007200ff0977ac */ /* 0x000e220008000800 */
[----:B-1----:R-:W1:Y:S01]  /*05b0*/  LDC R10, c[0x0][0x360] ;  /* 0x0000d800ff0a7b82 */ /* 0x002e620000000800 */
[----:B------:R-:W-:Y:S01]  /*05c0*/  MOV R3, 0x3bbb989d ;  /* 0x3bbb989d00037802 */ /* 0x000fe20000000f00 */
[----:B------:R-:W-:Y:S01]  /*05d0*/  IMAD.MOV.U32 R8, RZ, RZ, 0x437c0000 ;  /* 0x437c0000ff087424 */ /* 0x000fe200078e00ff */
[----:B------:R-:W-:Y:S01]  /*05e0*/  UIADD3 UR24, UPT, UPT, -UR18, URZ, URZ ;  /* 0x000000ff12187290 */ /* 0x000fe2000fffe1ff */
[----:B------:R-:W-:Y:S02]  /*05f0*/  LEA R12, R6, UR6, 0x2 ;  /* 0x00000006060c7c11 */ /* 0x000fe4000f8e10ff */
[----:B------:R-:W-:Y:S01]  /*0600*/  FFMA.SAT R3, R2, R3, 0.5 ;  /* 0x3f00000002037423 */ /* 0x000fe20000002003 */
[----:B------:R-:W-:Y:S01]  /*0610*/  UISETP.LT.AND UP0, UPT, UR18, UR24, UPT ;  /* 0x000000181200728c */ /* 0x000fe2000bf01270 */
[----:B------:R-:W-:Y:S02]  /*0620*/  IADD3 R12, PT, PT, R12, 0x10, RZ ;  /* 0x000000100c0c7810 */ /* 0x000fe40007ffe0ff */
[----:B------:R-:W-:-:S04]  /*0630*/  FFMA.RM R3, R3, R8, 12582913 ;  /* 0x4b40000103037423 */ /* 0x000fc80000004008 */
[----:B------:R-:W-:Y:S01]  /*0640*/  FADD R11, R3, -12583039 ;  /* 0xcb40007f030b7421 */ /* 0x000fe20000000000 */
[----:B0-----:R-:W-:-:S03]  /*0650*/  UIADD3 UR4, UPT, UPT, UR9, -0x1, URZ ;  /* 0xffffffff09047890 */ /* 0x001fc6000fffe0ff */
[----:B------:R-:W-:Y:S01]  /*0660*/  FFMA R11, R2, 1.4426950216293334961, -R11 ;  /* 0x3fb8aa3b020b7823 */ /* 0x000fe2000000080b */
[----:B------:R-:W-:-:S03]  /*0670*/  ULEA.HI UR5, UR4, UR4, URZ, 0x1 ;  /* 0x0000000404057291 */ /* 0x000fc6000f8f08ff */
[----:B------:R-:W-:Y:S01]  /*0680*/  FFMA R13, R2, 1.925963033500011079e-08, R11 ;  /* 0x32a57060020d7823 */ /* 0x000fe2000000000b */
[----:B------:R-:W-:Y:S02]  /*0690*/  USEL UR4, UR18, UR24, !UP0 ;  /* 0x0000001812047287 */ /* 0x000fe4000c000000 */
[----:B-1----:R-:W-:Y:S01]  /*06a0*/  IADD3 R11, PT, PT, R9, UR18, R10 ;  /* 0x00000012090b7c10 */ /* 0x002fe2000fffe00a */
[----:B------:R-:W-:Y:S01]  /*06b0*/  USHF.R.S32.HI UR12, URZ, 0x1, UR5 ;  /* 0x00000001ff0c7899 */ /* 0x000fe20008011405 */
[----:B------:R-:W-:Y:S01]  /*06c0*/  IMAD.SHL.U32 R10, R3, 0x800000, RZ ;  /* 0x00800000030a7824 */ /* 0x000fe200078e00ff */
[----:B------:R-:W-:Y:S01]  /*06d0*/  UIADD3 UR4, UPT, UPT, UR18, 0x1, UR4 ;  /* 0x0000000112047890 */ /* 0x000fe2000fffe004 */
[----:B------:R-:W-:-:S03]  /*06e0*/  IADD3 R11, PT, PT, R11, UR9, RZ ;  /* 0x000000090b0b7c10 */ /* 0x000fc6000fffe0ff */
[----:B------:R-:W-:Y:S01]  /*06f0*/  ULOP3.LUT UR4, UR4, 0xfffffff8, URZ, 0xc0, !UPT ;  /* 0xfffffff804047892 */ /* 0x000fe2000f8ec0ff */
[----:B------:R-:W-:-:S03]  /*0700*/  IABS R8, UR12 ;  /* 0x0000000c00087c13 */ /* 0x000fc60008000000 */
[----:B------:R-:W-:Y:S01]  /*0710*/  UIADD3 UR11, UPT, UPT, -UR4, URZ, URZ ;  /* 0x000000ff040b7290 */ /* 0x000fe2000fffe1ff */
[----:B------:R-:W-:Y:S02]  /*0720*/  IADD3 R8, PT, PT, R8, UR12, RZ ;  /* 0x0000000c08087c10 */ /* 0x000fe4000fffe0ff */
[----:B------:R-:W-:-:S09]  /*0730*/  UMOV UR4, URZ ;  /* 0x000000ff00047c82 */ /* 0x000fd20008000000 */
.L_x_74:
[----:B0-----:R-:W0:Y:S01]  /*0740*/  LDCU UR5, c[0x0][0x39c] ;  /* 0x00007380ff0577ac */ /* 0x001e220008000800 */
[----:B------:R-:W0:Y:S02]  /*0750*/  LDCU UR9, c[0x0][0x390] ;  /* 0x00007200ff0977ac */ /* 0x000e240008000800 */
[----:B0-----:R-:W-:-:S04]  /*0760*/  UIADD3 UR5, UPT, UPT, -UR9, UR5, URZ ;  /* 0x0000000509057290 */ /* 0x001fc8000fffe1ff */
[----:B------:R-:W-:-:S09]  /*0770*/  UISETP.GE.AND UP0, UPT, UR5, URZ, UPT ;  /* 0x000000ff0500728c */ /* 0x000fd2000bf06270 */
[----:B-1----:R-:W-:Y:S05]  /*0780*/  BRA.U !UP0, `(.L_x_49) ;  /* 0x0000001508707547 */ /* 0x002fea000b800000 */
[----:B------:R-:W-:-:S05]  /*0790*/  UMOV UR5, URZ ;  /* 0x000000ff00057c82 */ /* 0x000fca0008000000 */
.L_x_73:
[----:B------:R-:W-:Y:S01]  /*07a0*/  BAR.SYNC.DEFER_BLOCKING 0x0 ;  /* 0x0000000000007b1d */ /* 0x000fe20000010000 */
[----:B------:R-:W-:-:S05]  /*07b0*/  PLOP3.LUT P0, PT, PT, PT, PT, 0x80, 0x8 ;  /* 0x000000000008781c */ /* 0x000fca0003f0f070 */
[----:B------:R-:W-:Y:S04]  /*07c0*/  BSSY.RECONVERGENT B0, `(.L_x_50) ;  /* 0x000002a000007945 */ /* 0x000fe80003800200 */
[----:B01----:R-:W-:Y:S05]  /*07d0*/  @P1 BRA `(.L_x_51) ;  /* 0x0000000000a01947 */ /* 0x003fea0003800000 */
[----:B------:R-:W0:Y:S01]  /*07e0*/  LDC R18, c[0x0][0x390] ;  /* 0x0000e400ff127b82 */ /* 0x000e220000000800 */
[----:B------:R-:W0:Y:S01]  /*07f0*/  LDCU UR9, c[0x0][0x360] ;  /* 0x00006c00ff0977ac */ /* 0x000e220008000800 */
[----:B------:R-:W-:Y:S01]  /*0800*/  IADD3 R24, PT, PT, R9, UR5, RZ ;  /* 0x0000000509187c10 */ /* 0x000fe2000fffe0ff */
[----:B------:R-:W-:-:S05]  /*0810*/  VIADD R21, R6, UR4 ;  /* 0x0000000406157c36 */ /* 0x000fca0008000000 */
[----:B------:R-:W1:Y:S08]  /*0820*/  LDC R20, c[0x0][0x398] ;  /* 0x0000e600ff147b82 */ /* 0x000e700000000800 */
[----:B------:R-:W2:Y:S08]  /*0830*/  LDC.64 R2, c[0x0][0x380] ;  /* 0x0000e000ff027b82 */ /* 0x000eb00000000a00 */
[----:B------:R-:W3:Y:S01]  /*0840*/  LDC R19, c[0x0][0x390] ;  /* 0x0000e400ff137b82 */ /* 0x000ee20000000800 */
[----:B0-----:R-:W-:-:S04]  /*0850*/  IADD3 R15, PT, PT, -R18, UR9, RZ ;  /* 0x00000009120f7c10 */ /* 0x001fc8000fffe1ff */
[----:B------:R-:W-:Y:S01]  /*0860*/  ISETP.GT.U32.AND P3, PT, R6, R15, PT ;  /* 0x0000000f0600720c */ /* 0x000fe20003f64070 */
[----:B-1----:R-:W-:-:S04]  /*0870*/  IMAD R15, R24, R20, R21 ;  /* 0x00000014180f7224 */ /* 0x002fc800078e0215 */
[----:B--2---:R-:W-:Y:S01]  /*0880*/  IMAD.WIDE R14, R15, 0x4, R2 ;  /* 0x000000040f0e7825 */ /* 0x004fe200078e0202 */
[----:B---3--:R-:W-:-:S07]  /*0890*/  IADD3 R19, PT, PT, R19, -0x1, RZ ;  /* 0xffffffff13137810 */ /* 0x008fce0007ffe0ff */
[----:B------:R-:W-:Y:S02]  /*08a0*/  @P3 IMAD.WIDE R16, R19, 0x4, R14 ;  /* 0x0000000413103825 */ /* 0x000fe400078e020e */
[----:B------:R-:W2:Y:S04]  /*08b0*/  LDG.E R14, desc[UR16][R14.64] ;  /* 0x000000100e0e7981 */ /* 0x000ea8000c1e1900 */
[----:B------:R-:W3:Y:S01]  /*08c0*/  @P3 LDG.E R16, desc[UR16][R16.64] ;  /* 0x0000001010103981 */ /* 0x000ee2000c1e1900 */
[----:B------:R-:W-:Y:S01]  /*08d0*/  MOV R22, 0x400 ;  /* 0x0000040000167802 */ /* 0x000fe20000000f00 */
[----:B------:R-:W-:Y:S01]  /*08e0*/  IMAD R23, R9, UR19, R6 ;  /* 0x0000001309177c24 */ /* 0x000fe2000f8e0206 */
[----:B------:R-:W-:Y:S01]  /*08f0*/  IADD3 R26, PT, PT, -R18, UR23, RZ ;  /* 0x00000017121a7c10 */ /* 0x000fe2000fffe1ff */
[----:B------:R-:W0:Y:S01]  /*0900*/  S2R R25, SR_CgaCtaId ;  /* 0x0000000000197919 */ /* 0x000e220000008800 */
[----:B------:R-:W-:-:S02]  /*0910*/  PLOP3.LUT P0, PT, P2, PT, PT, 0x80, 0x8 ;  /* 0x000000000008781c */ /* 0x000fc4000170f070 */
[----:B------:R-:W-:Y:S02]  /*0920*/  ISETP.GT.U32.AND P4, PT, R9, R26, PT ;  /* 0x0000001a0900720c */ /* 0x000fe40003f84070 */
[----:B0-----:R-:W-:-:S04]  /*0930*/  LEA R22, R25, R22, 0x18 ;  /* 0x0000001619167211 */ /* 0x001fc800078ec0ff */
[----:B------:R-:W-:-:S05]  /*0940*/  LEA R23, R23, R22, 0x2 ;  /* 0x0000001617177211 */ /* 0x000fca00078e10ff */
[----:B------:R-:W-:Y:S01]  /*0950*/  @P3 IMAD R25, R18, 0x4, R23 ;  /* 0x0000000412193824 */ /* 0x000fe200078e0217 */
[----:B--2---:R0:W-:Y:S04]  /*0960*/  STS [R23], R14 ;  /* 0x0000000e17007388 */ /* 0x0041e80000000800 */
[----:B---3--:R0:W-:Y:S01]  /*0970*/  @P3 STS [R25+-0x4], R16 ;  /* 0xfffffc1019003388 */ /* 0x0081e20000000800 */
[----:B------:R-:W-:Y:S05]  /*0980*/  @!P4 BRA `(.L_x_51) ;  /* 0x000000000034c947 */ /* 0x000fea0003800000 */
[----:B------:R-:W-:-:S05]  /*0990*/  IADD3 R24, PT, PT, R19, R24, RZ ;  /* 0x0000001813187210 */ /* 0x000fca0007ffe0ff */
[----:B------:R-:W-:-:S04]  /*09a0*/  IMAD R21, R24, R20, R21 ;  /* 0x0000001418157224 */ /* 0x000fc800078e0215 */
[----:B------:R-:W-:-:S04]  /*09b0*/  IMAD.WIDE R2, R21, 0x4, R2 ;  /* 0x0000000415027825 */ /* 0x000fc800078e0202 */
[C---:B0-----:R-:W-:Y:S02]  /*09c0*/  @P3 IMAD.WIDE R14, R19.reuse, 0x4, R2 ;  /* 0x00000004130e3825 */ /* 0x041fe400078e0202 */
[----:B------:R-:W2:Y:S04]  /*09d0*/  LDG.E R2, desc[UR16][R2.64] ;  /* 0x0000001002027981 */ /* 0x000ea8000c1e1900 */
[----:B------:R-:W3:Y:S01]  /*09e0*/  @P3 LDG.E R14, desc[UR16][R14.64] ;  /* 0x000000100e0e3981 */ /* 0x000ee2000c1e1900 */
[----:B------:R-:W-:Y:S02]  /*09f0*/  IADD3 R19, PT, PT, R19, R9, RZ ;  /* 0x0000000913137210 */ /* 0x000fe40007ffe0ff */
[----:B------:R-:W-:-:S03]  /*0a00*/  PLOP3.LUT P0, PT, P2, PT, PT, 0x80, 0x8 ;  /* 0x000000000008781c */ /* 0x000fc6000170f070 */
[----:B------:R-:W-:-:S04]  /*0a10*/  IMAD R17, R19, UR19, R6 ;  /* 0x0000001313117c24 */ /* 0x000fc8000f8e0206 */
[----:B------:R-:W-:-:S05]  /*0a20*/  IMAD R17, R17, 0x4, R22 ;  /* 0x0000000411117824 */ /* 0x000fca00078e0216 */
[----:B------:R-:W-:Y:S01]  /*0a30*/  @P3 LEA R19, R18, R17, 0x2 ;  /* 0x0000001112133211 */ /* 0x000fe200078e10ff */
[----:B--2---:R1:W-:Y:S04]  /*0a40*/  STS [R17], R2 ;  /* 0x0000000211007388 */ /* 0x0043e80000000800 */
[----:B---3--:R1:W-:Y:S02]  /*0a50*/  @P3 STS [R19+-0x4], R14 ;  /* 0xfffffc0e13003388 */ /* 0x0083e40000000800 */
.L_x_51:
[----:B------:R-:W-:Y:S05]  /*0a60*/  BSYNC.RECONVERGENT B0 ;  /* 0x0000000000007941 */ /* 0x000fea0003800200 */
.L_x_50:
[----:B------:R-:W-:Y:S06]  /*0a70*/  BAR.SYNC.DEFER_BLOCKING 0x0 ;  /* 0x0000000000007b1d */ /* 0x000fec0000010000 */
[----:B------:R-:W-:Y:S04]  /*0a80*/  BSSY.RECONVERGENT B0, `(.L_x_52) ;  /* 0x0000126000007945 */ /* 0x000fe80003800200 */
[----:B------:R-:W-:Y:S05]  /*0a90*/  @P0 BRA `(.L_x_53) ;  /* 0x0000001000900947 */ /* 0x000fea0003800000 */
[----:B------:R-:W2:Y:S02]  /*0aa0*/  LDCU UR9, c[0x0][0x390] ;  /* 0x00007200ff0977ac */ /* 0x000ea40008000800 */
[----:B--2---:R-:W-:-:S09]  /*0ab0*/  UISETP.GE.AND UP0, UPT, UR9, URZ, UPT ;  /* 0x000000ff0900728c */ /* 0x004fd2000bf06270 */
[----:B------:R-:W-:Y:S05]  /*0ac0*/  BRA.U !UP0, `(.L_x_54) ;  /* 0x0000000d082c7547 */ /* 0x000fea000b800000 */
[----:B01----:R-:W-:-:S07]  /*0ad0*/  MOV R14, UR12 ;  /* 0x0000000c000e7c02 */ /* 0x003fce0008000f00 */
.L_x_65:
[----:B------:R-:W-:-:S06]  /*0ae0*/  UISETP.GE.AND UP0, UPT, UR12, UR20, UPT ;  /* 0x000000140c00728c */ /* 0x000fcc000bf06270 */
[----:B------:R-:W-:-:S13]  /*0af0*/  PLOP3.LUT P2, PT, PT, PT, UP0, 0x80, 0x8 ;  /* 0x000000000008781c */ /* 0x000fda0003f4f008 */
[----:B------:R-:W-:Y:S05]  /*0b00*/  @P2 BRA `(.L_x_55) ;  /* 0x0000000c000c2947 */ /* 0x000fea0003800000 */
[----:B------:R-:W-:Y:S01]  /*0b10*/  VIADD R15, R14, -UR12 ;  /* 0x8000000c0e0f7c36 */ /* 0x000fe20008000000 */
[----:B------:R-:W-:-:S07]  /*0b20*/  MOV R16, UR12 ;  /* 0x0000000c00107c02 */ /* 0x000fce0008000f00 */
.L_x_64:
[----:B------:R-:W-:Y:S01]  /*0b30*/  UIADD3 UR9, UPT, UPT, UR21, -0x1, URZ ;  /* 0xffffffff15097890 */ /* 0x000fe2000fffe0ff */
[----:B------:R-:W-:Y:S01]  /*0b40*/  HFMA2 R19, -RZ, RZ, 0, 0 ;  /* 0x00000000ff137431 */ /* 0x000fe200000001ff */
[----:B------:R-:W-:Y:S01]  /*0b50*/  LOP3.LUT P0, RZ, R8, 0x1, RZ, 0xc0, !PT ;  /* 0x0000000108ff7812 */ /* 0x000fe2000780c0ff */
[----:B------:R-:W-:Y:S01]  /*0b60*/  IMAD.MOV.U32 R17, RZ, RZ, RZ ;  /* 0x000000ffff117224 */ /* 0x000fe200078e00ff */
[----:B------:R-:W-:Y:S02]  /*0b70*/  MOV R18, UR24 ;  /* 0x0000001800127c02 */ /* 0x000fe40008000f00 */
[----:B------:R-:W-:-:S04]  /*0b80*/  MOV R2, UR9 ;  /* 0x0000000900027c02 */ /* 0x000fc80008000f00 */
[----:B------:R-:W-:-:S13]  /*0b90*/  ISETP.GE.U32.AND P3, PT, R2, 0x3, PT ;  /* 0x000000030200780c */ /* 0x000fda0003f66070 */
.L_x_61:
[----:B------:R-:W-:Y:S01]  /*0ba0*/  ISETP.GE.U32.AND P4, PT, R8, 0x7, PT ;  /* 0x000000070800780c */ /* 0x000fe20003f86070 */
[----:B------:R-:W-:Y:S01]  /*0bb0*/  VIADD R2, R6, UR12 ;  /* 0x0000000c06027c36 */ /* 0x000fe20008000000 */
[C---:B------:R-:W-:Y:S02]  /*0bc0*/  IADD3 R3, PT, PT, R18.reuse, UR12, R9 ;  /* 0x0000000c12037c10 */ /* 0x040fe4000fffe009 */
[----:B------:R-:W-:-:S03]  /*0bd0*/  IADD3 R20, PT, PT, R18, R16, RZ ;  /* 0x0000001012147210 */ /* 0x000fc60007ffe0ff */
[----:B------:R-:W-:Y:S01]  /*0be0*/  IMAD R3, R3, UR19, R2 ;  /* 0x0000001303037c24 */ /* 0x000fe2000f8e0202 */
[----:B------:R-:W-:Y:S01]  /*0bf0*/  MOV R2, UR24 ;  /* 0x0000001800027c02 */ /* 0x000fe20008000f00 */
[----:B------:R-:W-:-:S04]  /*0c00*/  IMAD R20, R20, UR19, RZ ;  /* 0x0000001314147c24 */ /* 0x000fc8000f8e02ff */
[----:B------:R-:W-:Y:S05]  /*0c10*/  @!P4 BRA `(.L_x_56) ;  /* 0x00000004000cc947 */ /* 0x000fea0003800000 */
[----:B------:R-:W0:Y:S01]  /*0c20*/  S2R R23, SR_CgaCtaId ;  /* 0x0000000000177919 */ /* 0x000e220000008800 */
[----:B------:R-:W-:Y:S01]  /*0c30*/  MOV R22, 0x400 ;  /* 0x0000040000167802 */ /* 0x000fe20000000f00 */
[----:B------:R-:W-:Y:S01]  /*0c40*/  IMAD.IADD R21, R11, 0x1, R18 ;  /* 0x000000010b157824 */ /* 0x000fe200078e0212 */
[----:B------:R-:W-:Y:S02]  /*0c50*/  IADD3 R2, PT, PT, R15, R20, RZ ;  /* 0x000000140f027210 */ /* 0x000fe40007ffe0ff */
[----:B0-----:R-:W-:Y:S02]  /*0c60*/  LEA R25, R23, R22, 0x18 ;  /* 0x0000001617197211 */ /* 0x001fe400078ec0ff */
[----:B------:R-:W-:Y:S01]  /*0c70*/  LEA R23, R21, 0xfffffffc, 0x2 ;  /* 0xfffffffc15177811 */ /* 0x000fe200078e10ff */
[----:B------:R-:W-:Y:S01]  /*0c80*/  IMAD.U32 R21, RZ, RZ, UR11 ;  /* 0x0000000bff157e24 */ /* 0x000fe2000f8e00ff */
[----:B------:R-:W-:Y:S02]  /*0c90*/  LEA R24, R2, R25, 0x2 ;  /* 0x0000001902187211 */ /* 0x000fe400078e10ff */
[----:B------:R-:W-:Y:S01]  /*0ca0*/  MOV R2, UR24 ;  /* 0x0000001800027c02 */ /* 0x000fe20008000f00 */
[----:B------:R-:W-:Y:S01]  /*0cb0*/  IMAD R22, R23, UR19, R12 ;  /* 0x0000001317167c24 */ /* 0x000fe2000f8e020c */
[----:B------:R-:W-:-:S07]  /*0cc0*/  IADD3 R24, PT, PT, R24, 0x10, RZ ;  /* 0x0000001018187810 */ /* 0x000fce0007ffe0ff */
.L_x_57:
[----:B------:R-:W-:Y:S01]  /*0cd0*/  LDS R25, [R22+-0x10] ;  /* 0xfffff00016197984 */ /* 0x000fe20000000800 */
[----:B------:R-:W-:Y:S01]  /*0ce0*/  SHF.L.U32 R23, R17, 0x2, RZ ;  /* 0x0000000211177819 */ /* 0x000fe200000006ff */
[----:B------:R-:W-:Y:S01]  /*0cf0*/  VIADD R21, R21, 0x8 ;  /* 0x0000000815157836 */ /* 0x000fe20000000000 */
[----:B------:R-:W-:Y:S01]  /*0d00*/  IADD3 R2, PT, PT, R2, 0x8, RZ ;  /* 0x0000000802027810 */ /* 0x000fe20007ffe0ff */
[----:B------:R-:W0:Y:S01]  /*0d10*/  LDS R26, [R24+-0x10] ;  /* 0xfffff000181a7984 */ /* 0x000e220000000800 */
[----:B------:R-:W1:Y:S01]  /*0d20*/  LDC R28, c[0x3][R23+0x1c] ;  /* 0x00c00700171c7b82 */ /* 0x000e620000000800 */
[----:B------:R-:W-:Y:S02]  /*0d30*/  IADD3 R17, PT, PT, R17, 0x8, RZ ;  /* 0x0000000811117810 */ /* 0x000fe40007ffe0ff */
[----:B------:R-:W-:Y:S01]  /*0d40*/  ISETP.NE.AND P4, PT, R21, RZ, PT ;  /* 0x000000ff1500720c */ /* 0x000fe20003f85270 */
[----:B0-----:R-:W-:-:S04]  /*0d50*/  FADD R25, R25, -R26 ;  /* 0x8000001a19197221 */ /* 0x001fc80000000000 */
[----:B------:R-:W0:Y:S02]  /*0d60*/  LDC R26, c[0x3][R23] ;  /* 0x00c00000171a7b82 */ /* 0x000e240000000800 */
[----:B0-----:R-:W-:Y:S02]  /*0d70*/  FMUL R26, R25, R26 ;  /* 0x0000001a191a7220 */ /* 0x001fe40000400000 */
[----:B------:R-:W-:Y:S02]  /*0d80*/  LDS R25, [R22+-0xc] ;  /* 0xfffff40016197984 */ /* 0x000fe40000000800 */
[----:B------:R-:W-:Y:S02]  /*0d90*/  FFMA R19, R26, R26, R19 ;  /* 0x0000001a1a137223 */ /* 0x000fe40000000013 */
[----:B------:R-:W0:Y:S02]  /*0da0*/  LDS R26, [R24+-0xc] ;  /* 0xfffff400181a7984 */ /* 0x000e240000000800 */
[----:B0-----:R-:W-:-:S02]  /*0db0*/  FADD R25, R25, -R26 ;  /* 0x8000001a19197221 */ /* 0x001fc40000000000 */
        /* <DEDUP_REMOVED lines=14> */
[----:B------:R-:W-:Y:S02]  /*0ea0*/  LDS R25, [R22] ;  /* 0x0000000016197984 */ /* 0x000fe40000000800 */
[----:B------:R-:W-:Y:S02]  /*0eb0*/  FFMA R19, R26, R26, R19 ;  /* 0x0000001a1a137223 */ /* 0x000fe40000000013 */
[----:B------:R-:W0:Y:S02]  /*0ec0*/  LDS R26, [R24] ;  /* 0x00000000181a7984 */ /* 0x000e240000000800 */
[----:B0-----:R-:W-:-:S02]  /*0ed0*/  FADD R25, R25, -R26 ;  /* 0x8000001a19197221 */ /* 0x001fc40000000000 */
[----:B------:R-:W0:Y:S02]  /*0ee0*/  LDC R26, c[0x3][R23+0x10] ;  /* 0x00c00400171a7b82 */ /* 0x000e240000000800 */
[----:B0-----:R-:W-:Y:S02]  /*0ef0*/  FMUL R26, R25, R26 ;  /* 0x0000001a191a7220 */ /* 0x001fe40000400000 */
[----:B------:R-:W-:Y:S02]  /*0f00*/  LDS R25, [R22+0x4] ;  /* 0x0000040016197984 */ /* 0x000fe40000000800 */
[----:B------:R-:W-:Y:S02]  /*0f10*/  FFMA R19, R26, R26, R19 ;  /* 0x0000001a1a137223 */ /* 0x000fe40000000013 */
[----:B------:R-:W0:Y:S02]  /*0f20*/  LDS R26, [R24+0x4] ;  /* 0x00000400181a7984 */ /* 0x000e240000000800 */
        /* <DEDUP_REMOVED lines=9> */
[----:B------:R0:W-:Y:S02]  /*0fc0*/  LDS R25, [R22+0xc] ;  /* 0x00000c0016197984 */ /* 0x0001e40000000800 */
[----:B------:R-:W-:Y:S02]  /*0fd0*/  FFMA R19, R26, R26, R19 ;  /* 0x0000001a1a137223 */ /* 0x000fe40000000013 */
[----:B------:R2:W3:Y:S01]  /*0fe0*/  LDS R26, [R24+0xc] ;  /* 0x00000c00181a7984 */ /* 0x0004e20000000800 */
[----:B0-----:R-:W-:Y:S01]  /*0ff0*/  IADD3 R22, PT, PT, R22, 0x20, RZ ;  /* 0x0000002016167810 */ /* 0x001fe20007ffe0ff */
[----:B--2---:R-:W-:-:S02]  /*1000*/  VIADD R24, R24, 0x20 ;  /* 0x0000002018187836 */ /* 0x004fc40000000000 */
[----:B---3--:R-:W-:-:S04]  /*1010*/  FADD R25, R25, -R26 ;  /* 0x8000001a19197221 */ /* 0x008fc80000000000 */
[----:B-1----:R-:W-:-:S04]  /*1020*/  FMUL R28, R25, R28 ;  /* 0x0000001c191c7220 */ /* 0x002fc80000400000 */
[----:B------:R-:W-:Y:S01]  /*1030*/  FFMA R19, R28, R28, R19 ;  /* 0x0000001c1c137223 */ /* 0x000fe20000000013 */
[----:B------:R-:W-:Y:S06]  /*1040*/  @P4 BRA `(.L_x_57) ;  /* 0xfffffffc00204947 */ /* 0x000fec000383ffff */
.L_x_56:
[----:B------:R-:W-:Y:S01]  /*1050*/  UISETP.NE.AND UP0, UPT, UR21, URZ, UPT ;  /* 0x000000ff1500728c */ /* 0x000fe2000bf05270 */
[----:B------:R-:W-:-:S08]  /*1060*/  IADD3 R21, PT, PT, R20, R14, RZ ;  /* 0x0000000e14157210 */ /* 0x000fd00007ffe0ff */
[----:B------:R-:W-:Y:S05]  /*1070*/  BRA.U !UP0, `(.L_x_58) ;  /* 0x0000000508347547 */ /* 0x000fea000b800000 */
[----:B------:R-:W-:Y:S01]  /*1080*/  UISETP.NE.AND UP0, UPT, UR8, URZ, UPT ;  /* 0x000000ff0800728c */ /* 0x000fe2000bf05270 */
[----:B------:R-:W-:Y:S10]  /*1090*/  @!P3 BRA `(.L_x_59) ;  /* 0x000000000088b947 */ /* 0x000ff40003800000 */
[----:B------:R-:W0:Y:S01]  /*10a0*/  S2R R25, SR_CgaCtaId ;  /* 0x0000000000197919 */ /* 0x000e220000008800 */
[----:B------:R-:W-:Y:S02]  /*10b0*/  MOV R20, 0x400 ;  /* 0x0000040000147802 */ /* 0x000fe40000000f00 */
[-C--:B------:R-:W-:Y:S02]  /*10c0*/  IADD3 R23, PT, PT, R21, R2.reuse, RZ ;  /* 0x0000000215177210 */ /* 0x080fe40007ffe0ff */
[----:B------:R-:W-:Y:S02]  /*10d0*/  IADD3 R22, PT, PT, R3, R2, RZ ;  /* 0x0000000203167210 */ /* 0x000fe40007ffe0ff */
[----:B------:R-:W-:Y:S02]  /*10e0*/  IADD3 R2, PT, PT, R2, 0x4, RZ ;  /* 0x0000000402027810 */ /* 0x000fe40007ffe0ff */
[----:B------:R-:W-:-:S05]  /*10f0*/  LEA R22, R22, UR7, 0x2 ;  /* 0x0000000716167c11 */ /* 0x000fca000f8e10ff */
[----:B------:R-:W-:Y:S01]  /*1100*/  LDS R24, [R22] ;  /* 0x0000000016187984 */ /* 0x000fe20000000800 */
[----:B0-----:R-:W-:-:S05]  /*1110*/  LEA R20, R25, R20, 0x18 ;  /* 0x0000001419147211 */ /* 0x001fca00078ec0ff */
[----:B------:R-:W-:Y:S01]  /*1120*/  IMAD R23, R23, 0x4, R20 ;  /* 0x0000000417177824 */ /* 0x000fe200078e0214 */
[C---:B------:R-:W-:Y:S02]  /*1130*/  SHF.L.U32 R20, R17.reuse, 0x2, RZ ;  /* 0x0000000211147819 */ /* 0x040fe400000006ff */
[----:B------:R-:W-:Y:S02]  /*1140*/  IADD3 R17, PT, PT, R17, 0x4, RZ ;  /* 0x0000000411117810 */ /* 0x000fe40007ffe0ff */
[----:B------:R-:W0:Y:S01]  /*1150*/  LDS R25, [R23] ;  /* 0x0000000017197984 */ /* 0x000e220000000800 */
[----:B------:R-:W1:Y:S03]  /*1160*/  LDC R27, c[0x3][R20] ;  /* 0x00c00000141b7b82 */ /* 0x000e660000000800 */
[----:B------:R-:W-:Y:S04]  /*1170*/  LDS R26, [R23+0x4] ;  /* 0x00000400171a7984 */ /* 0x000fe80000000800 */
[----:B------:R-:W-:Y:S01]  /*1180*/  LDS R28, [R23+0x8] ;  /* 0x00000800171c7984 */ /* 0x000fe20000000800 */
[----:B------:R-:W2:Y:S01]  /*1190*/  LDC R29, c[0x3][R20+0xc] ;  /* 0x00c00300141d7b82 */ /* 0x000ea20000000800 */
[----:B0-----:R-:W-:-:S02]  /*11a0*/  FADD R24, R24, -R25 ;  /* 0x8000001918187221 */ /* 0x001fc40000000000 */
[----:B------:R-:W0:Y:S02]  /*11b0*/  LDS R25, [R22+0x4] ;  /* 0x0000040016197984 */ /* 0x000e240000000800 */
[----:B-1----:R-:W-:Y:S02]  /*11c0*/  FMUL R24, R24, R27 ;  /* 0x0000001b18187220 */ /* 0x002fe40000400000 */
[----:B------:R-:W1:Y:S02]  /*11d0*/  LDS R27, [R22+0x8] ;  /* 0x00000800161b7984 */ /* 0x000e640000000800 */
[----:B------:R-:W-:Y:S02]  /*11e0*/  FFMA R19, R24, R24, R19 ;  /* 0x0000001818137223 */ /* 0x000fe40000000013 */
[----:B------:R-:W-:Y:S01]  /*11f0*/  LDS R24, [R22+0xc] ;  /* 0x00000c0016187984 */ /* 0x000fe20000000800 */
[----:B0-----:R-:W-:Y:S02]  /*1200*/  FADD R26, R25, -R26 ;  /* 0x8000001a191a7221 */ /* 0x001fe40000000000 */
[----:B------:R-:W0:Y:S01]  /*1210*/  LDC R25, c[0x3][R20+0x4] ;  /* 0x00c0010014197b82 */ /* 0x000e220000000800 */
[----:B-1----:R-:W-:-:S07]  /*1220*/  FADD R27, R27, -R28 ;  /* 0x8000001c1b1b7221 */ /* 0x002fce0000000000 */
[----:B------:R-:W1:Y:S01]  /*1230*/  LDC R28, c[0x3][R20+0x8] ;  /* 0x00c00200141c7b82 */ /* 0x000e620000000800 */
[----:B0-----:R-:W-:Y:S02]  /*1240*/  FMUL R26, R26, R25 ;  /* 0x000000191a1a7220 */ /* 0x001fe40000400000 */
[----:B------:R-:W0:Y:S02]  /*1250*/  LDS R25, [R23+0xc] ;  /* 0x00000c0017197984 */ /* 0x000e240000000800 */
[----:B------:R-:W-:Y:S01]  /*1260*/  FFMA R19, R26, R26, R19 ;  /* 0x0000001a1a137223 */ /* 0x000fe20000000013 */
[----:B-1----:R-:W-:-:S04]  /*1270*/  FMUL R28, R27, R28 ;  /* 0x0000001c1b1c7220 */ /* 0x002fc80000400000 */
[----:B------:R-:W-:Y:S01]  /*1280*/  FFMA R19, R28, R28, R19 ;  /* 0x0000001c1c137223 */ /* 0x000fe20000000013 */
[----:B0-----:R-:W-:-:S04]  /*1290*/  FADD R24, R24, -R25 ;  /* 0x8000001918187221 */ /* 0x001fc80000000000 */
[----:B--2---:R-:W-:-:S04]  /*12a0*/  FMUL R24, R24, R29 ;  /* 0x0000001d18187220 */ /* 0x004fc80000400000 */
[----:B------:R-:W-:-:S07]  /*12b0*/  FFMA R19, R24, R24, R19 ;  /* 0x0000001818137223 */ /* 0x000fce0000000013 */
.L_x_59:
[----:B------:R-:W-:Y:S05]  /*12c0*/  BRA.U !UP0, `(.L_x_58) ;  /* 0x0000000108a07547 */ /* 0x000fea000b800000 */
[----:B------:R-:W-:-:S09]  /*12d0*/  UISETP.NE.AND UP0, UPT, UR8, 0x1, UPT ;  /* 0x000000010800788c */ /* 0x000fd2000bf05270 */
[----:B------:R-:W-:Y:S05]  /*12e0*/  BRA.U !UP0, `(.L_x_60) ;  /* 0x0000000108587547 */ /* 0x000fea000b800000 */
[----:B------:R-:W0:Y:S01]  /*12f0*/  S2R R24, SR_CgaCtaId ;  /* 0x0000000000187919 */ /* 0x000e220000008800 */
[----:B------:R-:W-:Y:S01]  /*1300*/  MOV R23, 0x400 ;  /* 0x0000040000177802 */ /* 0x000fe20000000f00 */
[----:B------:R-:W-:Y:S01]  /*1310*/  IMAD.IADD R22, R21, 0x1, R2 ;  /* 0x0000000115167824 */ /* 0x000fe200078e0202 */
[----:B------:R-:W-:Y:S01]  /*1320*/  IADD3 R20, PT, PT, R3, R2, RZ ;  /* 0x0000000203147210 */ /* 0x000fe20007ffe0ff */
[----:B------:R-:W-:-:S03]  /*1330*/  VIADD R2, R2, 0x2 ;  /* 0x0000000202027836 */ /* 0x000fc60000000000 */
[----:B------:R-:W-:-:S05]  /*1340*/  LEA R20, R20, UR7, 0x2 ;  /* 0x0000000714147c11 */ /* 0x000fca000f8e10ff */
[----:B------:R-:W-:Y:S01]  /*1350*/  LDS R26, [R20+0x4] ;  /* 0x00000400141a7984 */ /* 0x000fe20000000800 */
[----:B0-----:R-:W-:Y:S02]  /*1360*/  LEA R23, R24, R23, 0x18 ;  /* 0x0000001718177211 */ /* 0x001fe400078ec0ff */
[C---:B------:R-:W-:Y:S02]  /*1370*/  SHF.L.U32 R24, R17.reuse, 0x2, RZ ;  /* 0x0000000211187819 */ /* 0x040fe400000006ff */
[----:B------:R-:W-:Y:S02]  /*1380*/  LEA R23, R22, R23, 0x2 ;  /* 0x0000001716177211 */ /* 0x000fe400078e10ff */
[----:B------:R-:W-:Y:S01]  /*1390*/  LDS R22, [R20] ;  /* 0x0000000014167984 */ /* 0x000fe20000000800 */
[----:B------:R-:W0:Y:S01]  /*13a0*/  LDC R27, c[0x3][R24] ;  /* 0x00c00000181b7b82 */ /* 0x000e220000000800 */
[----:B------:R-:W-:Y:S02]  /*13b0*/  IADD3 R17, PT, PT, R17, 0x2, RZ ;  /* 0x0000000211117810 */ /* 0x000fe40007ffe0ff */
[----:B------:R-:W1:Y:S04]  /*13c0*/  LDS R25, [R23] ;  /* 0x0000000017197984 */ /* 0x000e680000000800 */
[----:B------:R-:W2:Y:S01]  /*13d0*/  LDS R29, [R23+0x4] ;  /* 0x00000400171d7984 */ /* 0x000ea20000000800 */
[----:B------:R-:W3:Y:S01]  /*13e0*/  LDC R28, c[0x3][R24+0x4] ;  /* 0x00c00100181c7b82 */ /* 0x000ee20000000800 */
[----:B-1----:R-:W-:Y:S01]  /*13f0*/  FADD R22, R22, -R25 ;  /* 0x8000001916167221 */ /* 0x002fe20000000000 */
[----:B--2---:R-:W-:-:S03]  /*1400*/  FADD R26, R26, -R29 ;  /* 0x8000001d1a1a7221 */ /* 0x004fc60000000000 */
[----:B0-----:R-:W-:Y:S01]  /*1410*/  FMUL R22, R22, R27 ;  /* 0x0000001b16167220 */ /* 0x001fe20000400000 */
[----:B---3--:R-:W-:-:S03]  /*1420*/  FMUL R26, R26, R28 ;  /* 0x0000001c1a1a7220 */ /* 0x008fc60000400000 */
[----:B------:R-:W-:-:S04]  /*1430*/  FFMA R19, R22, R22, R19 ;  /* 0x0000001616137223 */ /* 0x000fc80000000013 */
[----:B------:R-:W-:-:S07]  /*1440*/  FFMA R19, R26, R26, R19 ;  /* 0x0000001a1a137223 */ /* 0x000fce0000000013 */
.L_x_60:
[----:B------:R-:W-:Y:S05]  /*1450*/  @P0 BRA `(.L_x_58) ;  /* 0x00000000003c0947 */ /* 0x000fea0003800000 */
[----:B------:R-:W0:Y:S01]  /*1460*/  S2R R23, SR_CgaCtaId ;  /* 0x0000000000177919 */ /* 0x000e220000008800 */
[----:B------:R-:W-:Y:S02]  /*1470*/  MOV R20, 0x400 ;  /* 0x0000040000147802 */ /* 0x000fe40000000f00 */
[-C--:B------:R-:W-:Y:S02]  /*1480*/  IADD3 R3, PT, PT, R3, R2.reuse, RZ ;  /* 0x0000000203037210 */ /* 0x080fe40007ffe0ff */
[----:B------:R-:W-:Y:S02]  /*1490*/  IADD3 R2, PT, PT, R21, R2, RZ ;  /* 0x0000000215027210 */ /* 0x000fe40007ffe0ff */
[----:B------:R-:W-:Y:S02]  /*14a0*/  LEA R3, R3, UR7, 0x2 ;  /* 0x0000000703037c11 */ /* 0x000fe4000f8e10ff */
[C---:B------:R-:W-:Y:S02]  /*14b0*/  SHF.L.U32 R21, R17.reuse, 0x2, RZ ;  /* 0x0000000211157819 */ /* 0x040fe400000006ff */
[----:B------:R-:W-:-:S02]  /*14c0*/  IADD3 R17, PT, PT, R17, 0x1, RZ ;  /* 0x0000000111117810 */ /* 0x000fc40007ffe0ff */
[----:B------:R-:W-:Y:S02]  /*14d0*/  LDS R3, [R3] ;  /* 0x0000000003037984 */ /* 0x000fe40000000800 */
[----:B------:R-:W1:Y:S01]  /*14e0*/  LDC R21, c[0x3][R21] ;  /* 0x00c0000015157b82 */ /* 0x000e620000000800 */
[----:B0-----:R-:W-:-:S05]  /*14f0*/  LEA R23, R23, R20, 0x18 ;  /* 0x0000001417177211 */ /* 0x001fca00078ec0ff */
[----:B------:R-:W-:-:S06]  /*1500*/  IMAD R2, R2, 0x4, R23 ;  /* 0x0000000402027824 */ /* 0x000fcc00078e0217 */
[----:B------:R-:W0:Y:S02]  /*1510*/  LDS R2, [R2] ;  /* 0x0000000002027984 */ /* 0x000e240000000800 */
[----:B0-----:R-:W-:-:S04]  /*1520*/  FADD R20, R3, -R2 ;  /* 0x8000000203147221 */ /* 0x001fc80000000000 */
[----:B-1----:R-:W-:-:S04]  /*1530*/  FMUL R20, R21, R20 ;  /* 0x0000001415147220 */ /* 0x002fc80000400000 */
[----:B------:R-:W-:-:S07]  /*1540*/  FFMA R19, R20, R20, R19 ;  /* 0x0000001414137223 */ /* 0x000fce0000000013 */
.L_x_58:
[----:B------:R-:W-:-:S04]  /*1550*/  IABS R3, UR12 ;  /* 0x0000000c00037c13 */ /* 0x000fc80008000000 */
[C---:B------:R-:W-:Y:S02]  /*1560*/  ISETP.NE.AND P4, PT, R18.reuse, R3, PT ;  /* 0x000000031200720c */ /* 0x040fe40003f85270 */
[----:B------:R-:W-:-:S11]  /*1570*/  IADD3 R18, PT, PT, R18, 0x1, RZ ;  /* 0x0000000112127810 */ /* 0x000fd60007ffe0ff */
[----:B------:R-:W-:Y:S05]  /*1580*/  @P4 BRA `(.L_x_61) ;  /* 0xfffffff400844947 */ /* 0x000fea000383ffff */
[----:B------:R-:W0:Y:S01]  /*1590*/  LDC R20, c[0x0][0x394] ;  /* 0x0000e500ff147b82 */ /* 0x000e220000000800 */
[----:B------:R-:W-:Y:S01]  /*15a0*/  BSSY.RECONVERGENT B1, `(.L_x_62) ;  /* 0x000000c000017945 */ /* 0x000fe20003800200 */
[----:B0-----:R-:W0:Y:S08]  /*15b0*/  MUFU.RCP R3, R20 ;  /* 0x0000001400037308 */ /* 0x001e300000001000 */
[----:B------:R-:W1:Y:S01]  /*15c0*/  FCHK P0, -R19, R20 ;  /* 0x0000001413007302 */ /* 0x000e620000000100 */
[----:B0-----:R-:W-:-:S04]  /*15d0*/  FFMA R2, R3, -R20, 1 ;  /* 0x3f80000003027423 */ /* 0x001fc80000000814 */
[----:B------:R-:W-:-:S04]  /*15e0*/  FFMA R2, R3, R2, R3 ;  /* 0x0000000203027223 */ /* 0x000fc80000000003 */
[----:B------:R-:W-:-:S04]  /*15f0*/  FFMA R18, R2, -R19, RZ ;  /* 0x8000001302127223 */ /* 0x000fc800000000ff */
[----:B------:R-:W-:-:S04]  /*1600*/  FFMA R3, R18, -R20, -R19 ;  /* 0x8000001412037223 */ /* 0x000fc80000000813 */
[----:B------:R-:W-:Y:S01]  /*1610*/  FFMA R2, R2, R3, R18 ;  /* 0x0000000302027223 */ /* 0x000fe20000000012 */
[----:B-1----:R-:W-:Y:S06]  /*1620*/  @!P0 BRA `(.L_x_63) ;  /* 0x00000000000c8947 */ /* 0x002fec0003800000 */
[----:B------:R-:W-:Y:S01]  /*1630*/  FADD R3, -R19, -RZ ;  /* 0x800000ff13037221 */ /* 0x000fe20000000100 */
[----:B------:R-:W-:-:S07]  /*1640*/  MOV R18, 0x1660 ;  /* 0x0000166000127802 */ /* 0x000fce0000000f00 */
[----:B-----5:R-:W-:Y:S05]  /*1650*/  CALL.REL.NOINC `($__internal_2_$__cuda_sm3x_div_rn_noftz_f32_slowpath) ;  /* 0x0000000400dc7944 */ /* 0x020fea0003c00000 */
.L_x_63:
[----:B------:R-:W-:Y:S05]  /*1660*/  BSYNC.RECONVERGENT B1 ;  /* 0x0000000000017941 */ /* 0x000fea0003800200 */
.L_x_62:
[----:B------:R-:W-:Y:S02]  /*1670*/  HFMA2 R18, -RZ, RZ, 3.7421875, 0 ;  /* 0x437c0000ff127431 */ /* 0x000fe400000001ff */
[----:B------:R-:W-:Y:S01]  /*1680*/  IMAD.MOV.U32 R3, RZ, RZ, 0x3bbb989d ;  /* 0x3bbb989dff037424 */ /* 0x000fe200078e00ff */
[----:B------:R-:W-:-:S03]  /*1690*/  IADD3 R16, PT, PT, R16, 0x1, RZ ;  /* 0x0000000110107810 */ /* 0x000fc60007ffe0ff */
[----:B------:R-:W-:Y:S01]  /*16a0*/  FFMA.SAT R3, R2, R3, 0.5 ;  /* 0x3f00000002037423 */ /* 0x000fe20000002003 */
[----:B------:R-:W-:-:S03]  /*16b0*/  ISETP.NE.AND P0, PT, R16, UR20, PT ;  /* 0x0000001410007c0c */ /* 0x000fc6000bf05270 */
[----:B------:R-:W-:-:S04]  /*16c0*/  FFMA.RM R3, R3, R18, 12582913 ;  /* 0x4b40000103037423 */ /* 0x000fc80000004012 */
[----:B------:R-:W-:-:S04]  /*16d0*/  FADD R17, R3, -12583039 ;  /* 0xcb40007f03117421 */ /* 0x000fc80000000000 */
[----:B------:R-:W-:-:S04]  /*16e0*/  FFMA R17, R2, 1.4426950216293334961, -R17 ;  /* 0x3fb8aa3b02117823 */ /* 0x000fc80000000811 */
[----:B------:R-:W-:Y:S01]  /*16f0*/  FFMA R17, R2, 1.925963033500011079e-08, R17 ;  /* 0x32a5706002117823 */ /* 0x000fe20000000011 */
[----:B------:R-:W-:-:S05]  /*1700*/  SHF.L.U32 R2, R3, 0x17, RZ ;  /* 0x0000001703027819 */ /* 0x000fca00000006ff */
[----:B------:R-:W0:Y:S02]  /*1710*/  MUFU.EX2 R17, R17 ;  /* 0x0000001100117308 */ /* 0x000e240000000800 */
[----:B0----5:R-:W-:Y:S01]  /*1720*/  FFMA R7, R2, R17, R7 ;  /* 0x0000001102077223 */ /* 0x021fe20000000007 */
[----:B------:R-:W-:Y:S06]  /*1730*/  @P0 BRA `(.L_x_64) ;  /* 0xfffffff000fc0947 */ /* 0x000fec000383ffff */
.L_x_55:
[----:B------:R-:W-:-:S05]  /*1740*/  VIADD R14, R14, 0x1 ;  /* 0x000000010e0e7836 */ /* 0x000fca0000000000 */
[----:B------:R-:W-:-:S13]  /*1750*/  ISETP.NE.AND P0, PT, R14, UR20, PT ;  /* 0x000000140e007c0c */ /* 0x000fda000bf05270 */
[----:B------:R-:W-:Y:S05]  /*1760*/  @P0 BRA `(.L_x_65) ;  /* 0xfffffff000dc0947 */ /* 0x000fea000383ffff */
[----:B------:R-:W-:Y:S05]  /*1770*/  BRA `(.L_x_53) ;  /* 0x0000000400587947 */ /* 0x000fea0003800000 */
.L_x_54:
[----:B------:R-:W2:Y:S02]  /*1780*/  LDCU UR9, c[0x0][0x390] ;  /* 0x00007200ff0977ac */ /* 0x000ea40008000800 */
[----:B--2---:R-:W-:Y:S02]  /*1790*/  UIADD3 UR10, UPT, UPT, UR9, -0x1, URZ ;  /* 0xffffffff090a7890 */ /* 0x004fe4000fffe0ff */
[----:B------:R-:W-:Y:S02]  /*17a0*/  UIADD3 UR14, UPT, UPT, UR22, UR9, URZ ;  /* 0x00000009160e7290 */ /* 0x000fe4000fffe0ff */
[----:B------:R-:W-:-:S04]  /*17b0*/  ULEA.HI UR10, UR10, UR10, URZ, 0x1 ;  /* 0x0000000a0a0a7291 */ /* 0x000fc8000f8f08ff */
[----:B------:R-:W-:-:S04]  /*17c0*/  ULOP3.LUT UR13, UR10, 0xfffffffe, URZ, 0xc0, !UPT ;  /* 0xfffffffe0a0d7892 */ /* 0x000fc8000f8ec0ff */
[----:B------:R-:W-:-:S04]  /*17d0*/  UIADD3 UR9, UPT, UPT, UR14, -0x2, -UR13 ;  /* 0xfffffffe0e097890 */ /* 0x000fc8000fffe80d */
[----:B------:R-:W-:-:S03]  /*17e0*/  UISETP.GE.U32.AND UP0, UPT, UR9, 0x3, UPT ;  /* 0x000000030900788c */ /* 0x000fc6000bf06070 */
[----:B------:R-:W-:-:S08]  /*17f0*/  UMOV UR9, UR12 ;  /* 0x0000000c00097c82 */ /* 0x000fd00008000000 */
.L_x_72:
[----:B------:R-:W-:Y:S02]  /*1800*/  UISETP.GE.AND UP2, UPT, UR12, UR20, UPT ;  /* 0x000000140c00728c */ /* 0x000fe4000bf46270 */
[----:B------:R-:W-:-:S04]  /*1810*/  UIADD3 UR9, UPT, UPT, UR9, 0x1, URZ ;  /* 0x0000000109097890 */ /* 0x000fc8000fffe0ff */
[----:B------:R-:W-:-:S03]  /*1820*/  UISETP.NE.AND UP1, UPT, UR9, UR20, UPT ;  /* 0x000000140900728c */ /* 0x000fc6000bf25270 */
[----:B------:R-:W-:Y:S08]  /*1830*/  BRA.U UP2, `(.L_x_66) ;  /* 0x0000000502247547 */ /* 0x000ff0000b800000 */
[----:B------:R-:W-:-:S04]  /*1840*/  ULOP3.LUT UR10, URZ, UR13, URZ, 0x33, !UPT ;  /* 0x0000000dff0a7292 */ /* 0x000fc8000f8e33ff */
[----:B------:R-:W-:-:S04]  /*1850*/  UIADD3 UR10, UPT, UPT, UR14, UR10, URZ ;  /* 0x0000000a0e0a7290 */ /* 0x000fc8000fffe0ff */
[----:B------:R-:W-:-:S03]  /*1860*/  ULOP3.LUT UR15, UR10, 0x3, URZ, 0xc0, !UPT ;  /* 0x000000030a0f7892 */ /* 0x000fc6000f8ec0ff */
[----:B------:R-:W-:Y:S01]  /*1870*/  UMOV UR10, UR12 ;  /* 0x0000000c000a7c82 */ /* 0x000fe20008000000 */
[----:B------:R-:W-:-:S09]  /*1880*/  UISETP.NE.AND UP2, UPT, UR15, URZ, UPT ;  /* 0x000000ff0f00728c */ /* 0x000fd2000bf45270 */
[----:B------:R-:W-:Y:S05]  /*1890*/  BRA.U !UP2, `(.L_x_67) ;  /* 0x000000010a387547 */ /* 0x000fea000b800000 */
[----:B------:R-:W1:Y:S01]  /*18a0*/  MUFU.EX2 R3, R13 ;  /* 0x0000000d00037308 */ /* 0x000e620000000800 */
[----:B------:R-:W-:Y:S02]  /*18b0*/  UISETP.NE.AND UP2, UPT, UR15, 0x1, UPT ;  /* 0x000000010f00788c */ /* 0x000fe4000bf45270 */
[----:B------:R-:W-:Y:S02]  /*18c0*/  UIADD3 UR10, UPT, UPT, UR12, 0x1, URZ ;  /* 0x000000010c0a7890 */ /* 0x000fe4000fffe0ff */
[----:B------:R-:W-:Y:S02]  /*18d0*/  UISETP.NE.AND UP3, UPT, UR15, 0x2, UP2 ;  /* 0x000000020f00788c */ /* 0x000fe40009765270 */
[----:B------:R-:W-:-:S04]  /*18e0*/  PLOP3.LUT P0, PT, PT, PT, UP2, 0x80, 0x8 ;  /* 0x000000000008781c */ /* 0x000fc80003f0f028 */
[----:B------:R-:W-:Y:S01]  /*18f0*/  PLOP3.LUT P3, PT, PT, PT, UP3, 0x80, 0x8 ;  /* 0x000000000008781c */ /* 0x000fe20003f6f038 */
[----:B------:R-:W-:-:S04]  /*1900*/  @UP2 UIADD3 UR15, UPT, UPT, UR12, 0x2, URZ ;  /* 0x000000020c0f2890 */ /* 0x000fc8000fffe0ff */
[----:B------:R-:W-:Y:S01]  /*1910*/  @UP3 UIADD3 UR15, UPT, UPT, UR12, 0x3, URZ ;  /* 0x000000030c0f3890 */ /* 0x000fe2000fffe0ff */
[----:B-1----:R-:W-:-:S04]  /*1920*/  FMUL R2, R10, R3 ;  /* 0x000000030a027220 */ /* 0x002fc80000400000 */
[--C-:B-----5:R-:W-:Y:S02]  /*1930*/  FADD R7, R7, R2.reuse ;  /* 0x0000000207077221 */ /* 0x120fe40000000000 */
[----:B------:R-:W-:Y:S02]  /*1940*/  @UP2 UMOV UR10, UR15 ;  /* 0x0000000f000a2c82 */ /* 0x000fe40008000000 */
[----:B------:R-:W-:-:S04]  /*1950*/  @P0 FADD R3, R7, R2 ;  /* 0x0000000207030221 */ /* 0x000fc80000000000 */
[----:B------:R-:W-:-:S05]  /*1960*/  @P3 FADD R3, R2, R3 ;  /* 0x0000000302033221 */ /* 0x000fca0000000000 */
[----:B------:R-:W-:-:S07]  /*1970*/  @P0 MOV R7, R3 ;  /* 0x0000000300070202 */ /* 0x000fce0000000f00 */
.L_x_67:
[----:B------:R-:W-:Y:S05]  /*1980*/  BRA.U !UP0, `(.L_x_66) ;  /* 0x0000000108d07547 */ /* 0x000fea000b800000 */
[----:B------:R-:W1:Y:S01]  /*1990*/  MUFU.EX2 R3, R13 ;  /* 0x0000000d00037308 */ /* 0x000e620000000800 */
[----:B------:R-:W-:Y:S01]  /*19a0*/  UISETP.GE.AND UP2, UPT, UR10, UR20, UPT ;  /* 0x000000140a00728c */ /* 0x000fe2000bf46270 */
[----:B-1----:R-:W-:-:S08]  /*19b0*/  FMUL R2, R10, R3 ;  /* 0x000000030a027220 */ /* 0x002fd00000400000 */
[----:B------:R-:W-:Y:S05]  /*19c0*/  BRA.U UP2, `(.L_x_68) ;  /* 0x0000000102a47547 */ /* 0x000fea000b800000 */
[----:B------:R-:W-:Y:S01]  /*19d0*/  UIADD3 UR15, UPT, UPT, UR20, -UR10, URZ ;  /* 0x8000000a140f7290 */ /* 0x000fe2000fffe0ff */
[----:B------:R-:W-:-:S03]  /*19e0*/  PLOP3.LUT P0, PT, PT, PT, PT, 0x80, 0x8 ;  /* 0x000000000008781c */ /* 0x000fc60003f0f070 */
[----:B------:R-:W-:-:S09]  /*19f0*/  UISETP.GT.AND UP2, UPT, UR15, 0xc, UPT ;  /* 0x0000000c0f00788c */ /* 0x000fd2000bf44270 */
[----:B------:R-:W-:Y:S05]  /*1a00*/  BRA.U !UP2, `(.L_x_69) ;  /* 0x000000010a547547 */ /* 0x000fea000b800000 */
[----:B------:R-:W-:Y:S01]  /*1a10*/  PLOP3.LUT P0, PT, PT, PT, PT, 0x8, 0x80 ;  /* 0x000000000080781c */ /* 0x000fe20003f0e170 */
[----:B------:R-:W-:-:S12]  /*1a20*/  UIADD3 UR15, UPT, UPT, UR20, -0xc, URZ ;  /* 0xfffffff4140f7890 */ /* 0x000fd8000fffe0ff */
.L_x_70:
[----:B-----5:R-:W-:Y:S01]  /*1a30*/  FADD R7, R2, R7 ;  /* 0x0000000702077221 */ /* 0x020fe20000000000 */
[----:B------:R-:W-:-:S03]  /*1a40*/  UIADD3 UR10, UPT, UPT, UR10, 0x10, URZ ;  /* 0x000000100a0a7890 */ /* 0x000fc6000fffe0ff */
[----:B------:R-:W-:Y:S01]  /*1a50*/  FADD R7, R2, R7 ;  /* 0x0000000702077221 */ /* 0x000fe20000000000 */
[----:B------:R-:W-:-:S03]  /*1a60*/  UISETP.GE.AND UP2, UPT, UR10, UR15, UPT ;  /* 0x0000000f0a00728c */ /* 0x000fc6000bf46270 */
[----:B------:R-:W-:-:S04]  /*1a70*/  FADD R7, R2, R7 ;  /* 0x0000000702077221 */ /* 0x000fc80000000000 */
        /* <DEDUP_REMOVED lines=12> */
[----:B------:R-:W-:Y:S01]  /*1b40*/  FADD R7, R2, R7 ;  /* 0x0000000702077221 */ /* 0x000fe20000000000 */
[----:B------:R-:W-:Y:S06]  /*1b50*/  BRA.U !UP2, `(.L_x_70) ;  /* 0xfffffffd0ab47547 */ /* 0x000fec000b83ffff */
.L_x_69:
[----:B------:R-:W-:-:S04]  /*1b60*/  UIADD3 UR15, UPT, UPT, UR20, -UR10, URZ ;  /* 0x8000000a140f7290 */ /* 0x000fc8000fffe0ff */
[----:B------:R-:W-:-:S09]  /*1b70*/  UISETP.GT.AND UP2, UPT, UR15, 0x4, UPT ;  /* 0x000000040f00788c */ /* 0x000fd2000bf44270 */
[----:B------:R-:W-:Y:S05]  /*1b80*/  BRA.U !UP2, `(.L_x_71) ;  /* 0x000000010a287547 */ /* 0x000fea000b800000 */
[----:B-----5:R-:W-:Y:S01]  /*1b90*/  FADD R7, R7, R2 ;  /* 0x0000000207077221 */ /* 0x020fe20000000000 */
[----:B------:R-:W-:Y:S01]  /*1ba0*/  PLOP3.LUT P0, PT, PT, PT, PT, 0x8, 0x80 ;  /* 0x000000000080781c */ /* 0x000fe20003f0e170 */
[----:B------:R-:W-:Y:S02]  /*1bb0*/  UIADD3 UR10, UPT, UPT, UR10, 0x8, URZ ;  /* 0x000000080a0a7890 */ /* 0x000fe4000fffe0ff */
[----:B------:R-:W-:-:S04]  /*1bc0*/  FADD R7, R2, R7 ;  /* 0x0000000702077221 */ /* 0x000fc80000000000 */
[----:B------:R-:W-:-:S04]  /*1bd0*/  FADD R7, R2, R7 ;  /* 0x0000000702077221 */ /* 0x000fc80000000000 */
[----:B------:R-:W-:-:S04]  /*1be0*/  FADD R7, R2, R7 ;  /* 0x0000000702077221 */ /* 0x000fc80000000000 */
[----:B------:R-:W-:-:S04]  /*1bf0*/  FADD R7, R2, R7 ;  /* 0x0000000702077221 */ /* 0x000fc80000000000 */
[----:B------:R-:W-:-:S04]  /*1c00*/  FADD R7, R2, R7 ;  /* 0x0000000702077221 */ /* 0x000fc80000000000 */
[----:B------:R-:W-:-:S04]  /*1c10*/  FADD R7, R2, R7 ;  /* 0x0000000702077221 */ /* 0x000fc80000000000 */
[----:B------:R-:W-:-:S07]  /*1c20*/  FADD R7, R2, R7 ;  /* 0x0000000702077221 */ /* 0x000fce0000000000 */
.L_x_71:
[----:B------:R-:W-:-:S04]  /*1c30*/  MOV R3, UR10 ;  /* 0x0000000a00037c02 */ /* 0x000fc80008000f00 */
[----:B------:R-:W-:-:S13]  /*1c40*/  ISETP.EQ.AND P3, PT, R3, UR20, PT ;  /* 0x0000001403007c0c */ /* 0x000fda000bf62270 */
[----:B------:R-:W-:Y:S05]  /*1c50*/  @!P0 BRA P3, `(.L_x_66) ;  /* 0x00000000001c8947 */ /* 0x000fea0001800000 */
.L_x_68:
[----:B------:R-:W-:Y:S01]  /*1c60*/  UIADD3 UR10, UPT, UPT, UR10, 0x4, URZ ;  /* 0x000000040a0a7890 */ /* 0x000fe2000fffe0ff */
[----:B-----5:R-:W-:-:S03]  /*1c70*/  FADD R7, R2, R7 ;  /* 0x0000000702077221 */ /* 0x020fc60000000000 */
[----:B------:R-:W-:Y:S01]  /*1c80*/  UISETP.NE.AND UP2, UPT, UR10, UR20, UPT ;  /* 0x000000140a00728c */ /* 0x000fe2000bf45270 */
[----:B------:R-:W-:-:S04]  /*1c90*/  FADD R7, R2, R7 ;  /* 0x0000000702077221 */ /* 0x000fc80000000000 */
[----:B------:R-:W-:-:S04]  /*1ca0*/  FADD R7, R2, R7 ;  /* 0x0000000702077221 */ /* 0x000fc80000000000 */
[----:B------:R-:W-:Y:S01]  /*1cb0*/  FADD R7, R2, R7 ;  /* 0x0000000702077221 */ /* 0x000fe20000000000 */
[----:B------:R-:W-:Y:S06]  /*1cc0*/  BRA.U UP2, `(.L_x_68) ;  /* 0xfffffffd02e47547 */ /* 0x000fec000b83ffff */
.L_x_66:
[----:B------:R-:W-:Y:S05]  /*1cd0*/  BRA.U UP1, `(.L_x_72) ;  /* 0xfffffff901c87547 */ /* 0x000fea000b83ffff */
.L_x_53:
[----:B------:R-:W-:Y:S05]  /*1ce0*/  BSYNC.RECONVERGENT B0 ;  /* 0x0000000000007941 */ /* 0x000fea0003800200 */
.L_x_52:
[----:B------:R-:W2:Y:S01]  /*1cf0*/  LDCU UR10, c[0x0][0x39c] ;  /* 0x00007380ff0a77ac */ /* 0x000ea20008000800 */
[----:B------:R-:W2:Y:S01]  /*1d00*/  LDCU UR9, c[0x0][0x390] ;  /* 0x00007200ff0977ac */ /* 0x000ea20008000800 */
[----:B------:R-:W-:Y:S02]  /*1d10*/  UIADD3 UR5, UPT, UPT, UR23, UR5, URZ ;  /* 0x0000000517057290 */ /* 0x000fe4000fffe0ff */
[----:B--2---:R-:W-:-:S04]  /*1d20*/  UIADD3 UR10, UPT, UPT, -UR9, UR10, URZ ;  /* 0x0000000a090a7290 */ /* 0x004fc8000fffe1ff */
[----:B------:R-:W-:-:S09]  /*1d30*/  UISETP.GT.AND UP0, UPT, UR5, UR10, UPT ;  /* 0x0000000a0500728c */ /* 0x000fd2000bf04270 */
[----:B------:R-:W-:Y:S05]  /*1d40*/  BRA.U !UP0, `(.L_x_73) ;  /* 0xffffffe908947547 */ /* 0x000fea000b83ffff */
.L_x_49:
[----:B------:R-:W2:Y:S01]  /*1d50*/  LDCU UR5, c[0x0][0x360] ;  /* 0x00006c00ff0577ac */ /* 0x000ea20008000800 */
[----:B------:R-:W3:Y:S01]  /*1d60*/  LDCU UR10, c[0x0][0x398] ;  /* 0x00007300ff0a77ac */ /* 0x000ee20008000800 */
[----:B--2---:R-:W-:Y:S02]  /*1d70*/  UIADD3 UR4, UPT, UPT, UR5, UR4, URZ ;  /* 0x0000000405047290 */ /* 0x004fe4000fffe0ff */
[----:B---3--:R-:W-:-:S04]  /*1d80*/  UIADD3 UR10, UPT, UPT, -UR9, UR10, URZ ;  /* 0x0000000a090a7290 */ /* 0x008fc8000fffe1ff */
[----:B------:R-:W-:-:S09]  /*1d90*/  UISETP.GT.AND UP0, UPT, UR4, UR10, UPT ;  /* 0x0000000a0400728c */ /* 0x000fd2000bf04270 */
[----:B------:R-:W-:Y:S05]  /*1da0*/  BRA.U !UP0, `(.L_x_74) ;  /* 0xffffffe908647547 */ /* 0x000fea000b83ffff */
.L_x_47:
[----:B-----5:R-:W-:Y:S01]  /*1db0*/  STG.E desc[UR16][R4.64], R7 ;  /* 0x0000000704007986 */ /* 0x020fe2000c101910 */
[----:B------:R-:W-:Y:S05]  /*1dc0*/  EXIT ;  /* 0x000000000000794d */ /* 0x000fea0003800000 */
        .weak           $__internal_2_$__cuda_sm3x_div_rn_noftz_f32_slowpath
        .type           $__internal_2_$__cuda_sm3x_div_rn_noftz_f32_slowpath,@function
        .size           $__internal_2_$__cuda_sm3x_div_rn_noftz_f32_slowpath,(.L_x_89 - $__internal_2_$__cuda_sm3x_div_rn_noftz_f32_slowpath)
$__internal_2_$__cuda_sm3x_div_rn_noftz_f32_slowpath:
[----:B------:R-:W-:Y:S01]  /*1dd0*/  SHF.R.U32.HI R17, RZ, 0x17, R0 ;  /* 0x00000017ff117819 */ /* 0x000fe20000011600 */
[----:B------:R-:W-:Y:S01]  /*1de0*/  BSSY.RECONVERGENT B2, `(.L_x_75) ;  /* 0x0000063000027945 */ /* 0x000fe20003800200 */
[----:B------:R-:W-:Y:S02]  /*1df0*/  SHF.R.U32.HI R2, RZ, 0x17, R3 ;  /* 0x00000017ff027819 */ /* 0x000fe40000011603 */
[----:B------:R-:W-:Y:S02]  /*1e00*/  LOP3.LUT R17, R17, 0xff, RZ, 0xc0, !PT ;  /* 0x000000ff11117812 */ /* 0x000fe400078ec0ff */
[----:B------:R-:W-:Y:S02]  /*1e10*/  LOP3.LUT R22, R2, 0xff, RZ, 0xc0, !PT ;  /* 0x000000ff02167812 */ /* 0x000fe400078ec0ff */
[----:B------:R-:W-:Y:S02]  /*1e20*/  IADD3 R20, PT, PT, R17, -0x1, RZ ;  /* 0xffffffff11147810 */ /* 0x000fe40007ffe0ff */
[----:B------:R-:W-:Y:S01]  /*1e30*/  MOV R2, R0 ;  /* 0x0000000000027202 */ /* 0x000fe20000000f00 */
[----:B------:R-:W-:Y:S01]  /*1e40*/  VIADD R21, R22, 0xffffffff ;  /* 0xffffffff16157836 */ /* 0x000fe20000000000 */
[----:B------:R-:W-:-:S04]  /*1e50*/  ISETP.GT.U32.AND P0, PT, R20, 0xfd, PT ;  /* 0x000000fd1400780c */ /* 0x000fc80003f04070 */
[----:B------:R-:W-:-:S13]  /*1e60*/  ISETP.GT.U32.OR P0, PT, R21, 0xfd, P0 ;  /* 0x000000fd1500780c */ /* 0x000fda0000704470 */
[----:B------:R-:W-:Y:S01]  /*1e70*/  @!P0 MOV R19, RZ ;  /* 0x000000ff00138202 */ /* 0x000fe20000000f00 */
        /* <DEDUP_REMOVED lines=20> */
[----:B------:R-:W-:Y:S02]  /*1fc0*/  @!P0 IMAD.MOV.U32 R19, RZ, RZ, -0x40 ;  /* 0xffffffc0ff138424 */ /* 0x000fe400078e00ff */
[----:B------:R-:W-:Y:S01]  /*1fd0*/  @!P0 FFMA R3, R3, 1.84467440737095516160e+19, RZ ;  /* 0x5f80000003038823 */ /* 0x000fe200000000ff */
[----:B------:R-:W-:Y:S02]  /*1fe0*/  @!P3 FFMA R2, R0, 1.84467440737095516160e+19, RZ ;  /* 0x5f8000000002b823 */ /* 0x000fe400000000ff */
[----:B------:R-:W-:-:S07]  /*1ff0*/  @!P3 IADD3 R19, PT, PT, R19, 0x40, RZ ;  /* 0x000000401313b810 */ /* 0x000fce0007ffe0ff */
.L_x_76:
[----:B------:R-:W-:Y:S01]  /*2000*/  LEA R21, R17, 0xc0800000, 0x17 ;  /* 0xc080000011157811 */ /* 0x000fe200078eb8ff */
[----:B------:R-:W-:Y:S01]  /*2010*/  BSSY.RECONVERGENT B3, `(.L_x_81) ;  /* 0x0000036000037945 */ /* 0x000fe20003800200 */
[----:B------:R-:W-:Y:S02]  /*2020*/  IADD3 R22, PT, PT, R22, -0x7f, RZ ;  /* 0xffffff8116167810 */ /* 0x000fe40007ffe0ff */
[----:B------:R-:W-:-:S03]  /*2030*/  IADD3 R23, PT, PT, -R21, R2, RZ ;  /* 0x0000000215177210 */ /* 0x000fc60007ffe1ff */
[C---:B------:R-:W-:Y:S01]  /*2040*/  IMAD R2, R22.reuse, -0x800000, R3 ;  /* 0xff80000016027824 */ /* 0x040fe200078e0203 */
[----:B------:R-:W0:Y:S01]  /*2050*/  MUFU.RCP R20, R23 ;  /* 0x0000001700147308 */ /* 0x000e220000001000 */
[----:B------:R-:W-:Y:S01]  /*2060*/  FADD.FTZ R21, -R23, -RZ ;  /* 0x800000ff17157221 */ /* 0x000fe20000010100 */
[----:B------:R-:W-:-:S05]  /*2070*/  IADD3 R22, PT, PT, R22, 0x7f, -R17 ;  /* 0x0000007f16167810 */ /* 0x000fca0007ffe811 */
[----:B------:R-:W-:Y:S02]  /*2080*/  IMAD.IADD R22, R22, 0x1, R19 ;  /* 0x0000000116167824 */ /* 0x000fe400078e0213 */
[----:B0-----:R-:W-:-:S04]  /*2090*/  FFMA R25, R20, R21, 1 ;  /* 0x3f80000014197423 */ /* 0x001fc80000000015 */
        /* <DEDUP_REMOVED lines=8> */
[----:B------:R-:W-:-:S04]  /*2120*/  IADD3 R23, PT, PT, R17, R22, RZ ;  /* 0x0000001611177210 */ /* 0x000fc80007ffe0ff */
[----:B------:R-:W-:-:S04]  /*2130*/  IADD3 R17, PT, PT, R23, -0x1, RZ ;  /* 0xffffffff17117810 */ /* 0x000fc80007ffe0ff */
        /* <DEDUP_REMOVED lines=10> */
[C---:B------:R-:W-:Y:S02]  /*21e0*/  IADD3 R22, PT, PT, R23.reuse, 0x20, RZ ;  /* 0x0000002017167810 */ /* 0x040fe40007ffe0ff */
[----:B------:R-:W-:Y:S02]  /*21f0*/  ISETP.NE.AND P4, PT, R23, RZ, PT ;  /* 0x000000ff1700720c */ /* 0x000fe40003f85270 */
[----:B------:R-:W-:Y:S01]  /*2200*/  LOP3.LUT R19, R17, 0x7fffff, RZ, 0xc0, !PT ;  /* 0x007fffff11137812 */ /* 0x000fe200078ec0ff */
[CCC-:B------:R-:W-:Y:S01]  /*2210*/  FFMA.RP R17, R3.reuse, R21.reuse, R20.reuse ;  /* 0x0000001503117223 */ /* 0x1c0fe20000008014 */
[----:B------:R-:W-:Y:S01]  /*2220*/  FFMA.RM R20, R3, R21, R20 ;  /* 0x0000001503147223 */ /* 0x000fe20000004014 */
[----:B------:R-:W-:Y:S01]  /*2230*/  IMAD.MOV R3, RZ, RZ, -R23 ;  /* 0x000000ffff037224 */ /* 0x000fe200078e0a17 */
[----:B------:R-:W-:Y:S02]  /*2240*/  LOP3.LUT R19, R19, 0x800000, RZ, 0xfc, !PT ;  /* 0x0080000013137812 */ /* 0x000fe400078efcff */
[----:B------:R-:W-:-:S02]  /*2250*/  ISETP.NE.AND P3, PT, R23, RZ, PT ;  /* 0x000000ff1700720c */ /* 0x000fc40003f65270 */
[----:B------:R-:W-:Y:S02]  /*2260*/  SHF.L.U32 R22, R19, R22, RZ ;  /* 0x0000001613167219 */ /* 0x000fe400000006ff */
[----:B------:R-:W-:Y:S02]  /*2270*/  FSETP.NEU.FTZ.AND P0, PT, R17, R20, PT ;  /* 0x000000141100720b */ /* 0x000fe40003f1d000 */
[----:B------:R-:W-:Y:S02]  /*2280*/  SEL R20, R3, RZ, P4 ;  /* 0x000000ff03147207 */ /* 0x000fe40002000000 */
[----:B------:R-:W-:Y:S02]  /*2290*/  ISETP.NE.AND P3, PT, R22, RZ, P3 ;  /* 0x000000ff1600720c */ /* 0x000fe40001f65270 */
[----:B------:R-:W-:Y:S02]  /*22a0*/  SHF.R.U32.HI R20, RZ, R20, R19 ;  /* 0x00000014ff147219 */ /* 0x000fe40000011613 */
[----:B------:R-:W-:-:S02]  /*22b0*/  PLOP3.LUT P0, PT, P0, P3, PT, 0xf8, 0x8f ;  /* 0x00000000008f781c */ /* 0x000fc40000707f70 */
[----:B------:R-:W-:Y:S02]  /*22c0*/  SHF.R.U32.HI R22, RZ, 0x1, R20 ;  /* 0x00000001ff167819 */ /* 0x000fe40000011614 */
[----:B------:R-:W-:-:S04]  /*22d0*/  SEL R3, RZ, 0x1, !P0 ;  /* 0x00000001ff037807 */ /* 0x000fc80004000000 */
[----:B------:R-:W-:-:S04]  /*22e0*/  LOP3.LUT R3, R3, 0x1, R22, 0xf8, !PT ;  /* 0x0000000103037812 */ /* 0x000fc800078ef816 */
[----:B------:R-:W-:-:S04]  /*22f0*/  LOP3.LUT R3, R3, R20, RZ, 0xc0, !PT ;  /* 0x0000001403037212 */ /* 0x000fc800078ec0ff */
[----:B------:R-:W-:-:S04]  /*2300*/  IADD3 R3, PT, PT, R22, R3, RZ ;  /* 0x0000000316037210 */ /* 0x000fc80007ffe0ff */
[----:B------:R-:W-:Y:S01]  /*2310*/  LOP3.LUT R2, R3, R2, RZ, 0xfc, !PT ;  /* 0x0000000203027212 */ /* 0x000fe200078efcff */
[----:B------:R-:W-:Y:S06]  /*2320*/  BRA `(.L_x_84) ;  /* 0x0000000000107947 */ /* 0x000fec0003800000 */
.L_x_83:
[----:B------:R-:W-:-:S04]  /*2330*/  LOP3.LUT R2, R2, 0x80000000, RZ, 0xc0, !PT ;  /* 0x8000000002027812 */ /* 0x000fc800078ec0ff */
[----:B------:R-:W-:Y:S01]  /*2340*/  LOP3.LUT R2, R2, 0x7f800000, RZ, 0xfc, !PT ;  /* 0x7f80000002027812 */ /* 0x000fe200078efcff */
[----:B------:R-:W-:Y:S06]  /*2350*/  BRA `(.L_x_84) ;  /* 0x0000000000047947 */ /* 0x000fec0003800000 */
.L_x_82:
[----:B------:R-:W-:-:S07]  /*2360*/  LEA R2, R22, R2, 0x17 ;  /* 0x0000000216027211 */ /* 0x000fce00078eb8ff */
.L_x_84:
[----:B------:R-:W-:Y:S05]  /*2370*/  BSYNC.RECONVERGENT B3 ;  /* 0x0000000000037941 */ /* 0x000fea0003800200 */
.L_x_81:
[----:B------:R-:W-:Y:S05]  /*2380*/  BRA `(.L_x_85) ;  /* 0x0000000000207947 */ /* 0x000fea0003800000 */
.L_x_80:
[----:B------:R-:W-:-:S04]  /*2390*/  LOP3.LUT R2, R2, 0x80000000, R3, 0x48, !PT ;  /* 0x8000000002027812 */ /* 0x000fc800078e4803 */
[----:B------:R-:W-:Y:S01]  /*23a0*/  LOP3.LUT R2, R2, 0x7f800000, RZ, 0xfc, !PT ;  /* 0x7f80000002027812 */ /* 0x000fe200078efcff */
[----:B------:R-:W-:Y:S06]  /*23b0*/  BRA `(.L_x_85) ;  /* 0x0000000000147947 */ /* 0x000fec0003800000 */
.L_x_79:
[----:B------:R-:W-:Y:S01]  /*23c0*/  LOP3.LUT R2, R2, 0x80000000, R3, 0x48, !PT ;  /* 0x8000000002027812 */ /* 0x000fe200078e4803 */
[----:B------:R-:W-:Y:S06]  /*23d0*/  BRA `(.L_x_85) ;  /* 0x00000000000c7947 */ /* 0x000fec0003800000 */
.L_x_78:
[----:B------:R-:W0:Y:S01]  /*23e0*/  MUFU.RSQ R2, -QNAN ;  /* 0xffc0000000027908 */ /* 0x000e220000001400 */
[----:B------:R-:W-:Y:S05]  /*23f0*/  BRA `(.L_x_85) ;  /* 0x0000000000047947 */ /* 0x000fea0003800000 */
.L_x_77:
[----:B------:R-:W-:-:S07]  /*2400*/  FADD.FTZ R2, R3, R0 ;  /* 0x0000000003027221 */ /* 0x000fce0000010000 */
.L_x_85:
[----:B------:R-:W-:Y:S05]  /*2410*/  BSYNC.RECONVERGENT B2 ;  /* 0x0000000000027941 */ /* 0x000fea0003800200 */
.L_x_75:
[----:B------:R-:W-:-:S04]  /*2420*/  HFMA2 R19, -RZ, RZ, 0, 0 ;  /* 0x00000000ff137431 */ /* 0x000fc800000001ff */
[----:B0-----:R-:W-:Y:S05]  /*2430*/  RET.REL.NODEC R18 `(_Z5ZcalcPKfPfifii) ;  /* 0xffffffd812f07950 */ /* 0x001fea0003c3ffff */
.L_x_86:
        /* <DEDUP_REMOVED lines=12> */
.L_x_89:


//--------------------- .nv.shared._Z5fCalcPKfS0_Pfifii --------------------------
	.section	.nv.shared._Z5fCalcPKfS0_Pfifii,"aw",@nobits
	.sectionflags	@""
	.align	16
	.zero		1024


//--------------------- .nv.shared.reserved.0     --------------------------
	.section	.nv.shared.reserved.0,"aw",@nobits
	.weak		__nv_reservedSMEM_offset_0_alias
	.size		__nv_reservedSMEM_offset_0_alias, 0, 64
	.other		__nv_reservedSMEM_offset_0_alias,@"STO_CUDA_RESERVED_SHARED STV_DEFAULT"
__nv_reservedSMEM_offset_0_alias:
	.zero		0
	.zero		64


//--------------------- .nv.shared._Z5ZcalcPKfPfifii --------------------------
	.section	.nv.shared._Z5ZcalcPKfPfifii,"aw",@nobits
	.sectionflags	@""
	.align	16
	.zero		1024


//--------------------- .nv.constant0._Z5fCalcPKfS0_Pfifii --------------------------
	.section	.nv.constant0._Z5fCalcPKfS0_Pfifii,"a",@progbits
	.sectionflags	@""
	.align	4
.nv.constant0._Z5fCalcPKfS0_Pfifii:
	.zero		936


//--------------------- .nv.constant0._Z5ZcalcPKfPfifii --------------------------
	.section	.nv.constant0._Z5ZcalcPKfPfifii,"a",@progbits
	.sectionflags	@""
	.align	4
.nv.constant0._Z5ZcalcPKfPfifii:
	.zero		928


//--------------------- SYMBOLS --------------------------

	.type		.nv.reservedSmem.offset0,@object
	.size		.nv.reservedSmem.offset0,0x4
	.type		.nv.reservedSmem.cap,@object
	.size		.nv.reservedSmem.cap,0x4
